//
// Generated by NVIDIA NVVM Compiler
//
// Compiler Build ID: CL-36424714
// Cuda compilation tools, release 13.0, V13.0.88
// Based on NVVM 20.0.0
//

.version 9.0
.target sm_100
.address_size 64

	// .globl	_Z11relu_kernelPfi

.visible .entry _Z11relu_kernelPfi(
	.param .u64 .ptr .align 1 _Z11relu_kernelPfi_param_0,
	.param .u32 _Z11relu_kernelPfi_param_1
)
{
	.reg .pred 	%p<2>;
	.reg .b32 	%r<6>;
	.reg .b32 	%f<3>;
	.reg .b64 	%rd<5>;

	ld.param.u64 	%rd1, [_Z11relu_kernelPfi_param_0];
	ld.param.u32 	%r2, [_Z11relu_kernelPfi_param_1];
	mov.u32 	%r3, %ctaid.x;
	mov.u32 	%r4, %ntid.x;
	mov.u32 	%r5, %tid.x;
	mad.lo.s32 	%r1, %r3, %r4, %r5;
	setp.ge.s32 	%p1, %r1, %r2;
	@%p1 bra 	$L__BB0_2;
	cvta.to.global.u64 	%rd2, %rd1;
	mul.wide.s32 	%rd3, %r1, 4;
	add.s64 	%rd4, %rd2, %rd3;
	ld.global.f32 	%f1, [%rd4];
	max.f32 	%f2, %f1, 0f00000000;
	st.global.f32 	[%rd4], %f2;
$L__BB0_2:
	ret;

}
	// .globl	_Z17maxpool2x2_kernelPKfPfiiii
.visible .entry _Z17maxpool2x2_kernelPKfPfiiii(
	.param .u64 .ptr .align 1 _Z17maxpool2x2_kernelPKfPfiiii_param_0,
	.param .u64 .ptr .align 1 _Z17maxpool2x2_kernelPKfPfiiii_param_1,
	.param .u32 _Z17maxpool2x2_kernelPKfPfiiii_param_2,
	.param .u32 _Z17maxpool2x2_kernelPKfPfiiii_param_3,
	.param .u32 _Z17maxpool2x2_kernelPKfPfiiii_param_4,
	.param .u32 _Z17maxpool2x2_kernelPKfPfiiii_param_5
)
{
	.reg .pred 	%p<2>;
	.reg .b32 	%r<34>;
	.reg .b32 	%f<8>;
	.reg .b64 	%rd<14>;

	ld.param.u64 	%rd1, [_Z17maxpool2x2_kernelPKfPfiiii_param_0];
	ld.param.u64 	%rd2, [_Z17maxpool2x2_kernelPKfPfiiii_param_1];
	ld.param.u32 	%r7, [_Z17maxpool2x2_kernelPKfPfiiii_param_2];
	ld.param.u32 	%r4, [_Z17maxpool2x2_kernelPKfPfiiii_param_3];
	ld.param.u32 	%r5, [_Z17maxpool2x2_kernelPKfPfiiii_param_4];
	ld.param.u32 	%r6, [_Z17maxpool2x2_kernelPKfPfiiii_param_5];
	shr.u32 	%r8, %r5, 31;
	add.s32 	%r9, %r5, %r8;
	shr.s32 	%r1, %r9, 1;
	shr.u32 	%r10, %r6, 31;
	add.s32 	%r11, %r6, %r10;
	shr.s32 	%r2, %r11, 1;
	mov.u32 	%r12, %ctaid.x;
	mov.u32 	%r13, %ntid.x;
	mov.u32 	%r14, %tid.x;
	mad.lo.s32 	%r3, %r12, %r13, %r14;
	mul.lo.s32 	%r15, %r4, %r7;
	mul.lo.s32 	%r16, %r15, %r1;
	mul.lo.s32 	%r17, %r16, %r2;
	setp.ge.s32 	%p1, %r3, %r17;
	@%p1 bra 	$L__BB1_2;
	cvta.to.global.u64 	%rd3, %rd1;
	cvta.to.global.u64 	%rd4, %rd2;
	div.s32 	%r18, %r3, %r2;
	mul.lo.s32 	%r19, %r18, %r2;
	sub.s32 	%r20, %r3, %r19;
	rem.s32 	%r21, %r18, %r1;
	mul.lo.s32 	%r22, %r2, %r1;
	div.s32 	%r23, %r3, %r22;
	rem.s32 	%r24, %r23, %r4;
	mul.lo.s32 	%r25, %r22, %r4;
	div.s32 	%r26, %r3, %r25;
	shl.b32 	%r27, %r20, 1;
	mad.lo.s32 	%r28, %r26, %r4, %r24;
	mul.lo.s32 	%r29, %r6, %r5;
	mul.lo.s32 	%r30, %r29, %r28;
	cvt.s64.s32 	%rd5, %r30;
	mul.lo.s32 	%r31, %r21, %r6;
	shl.b32 	%r32, %r31, 1;
	add.s32 	%r33, %r32, %r27;
	cvt.s64.s32 	%rd6, %r33;
	add.s64 	%rd7, %rd5, %rd6;
	shl.b64 	%rd8, %rd7, 2;
	add.s64 	%rd9, %rd3, %rd8;
	ld.global.nc.f32 	%f1, [%rd9];
	mul.wide.s32 	%rd10, %r6, 4;
	add.s64 	%rd11, %rd9, %rd10;
	ld.global.nc.f32 	%f2, [%rd11];
	max.f32 	%f3, %f1, %f2;
	ld.global.nc.f32 	%f4, [%rd9+4];
	max.f32 	%f5, %f3, %f4;
	ld.global.nc.f32 	%f6, [%rd11+4];
	max.f32 	%f7, %f5, %f6;
	mul.wide.s32 	%rd12, %r3, 4;
	add.s64 	%rd13, %rd4, %rd12;
	st.global.f32 	[%rd13], %f7;
$L__BB1_2:
	ret;

}
	// .globl	_Z14conv3x3_kernelPKfS0_S0_Pfiiiii
.visible .entry _Z14conv3x3_kernelPKfS0_S0_Pfiiiii(
	.param .u64 .ptr .align 1 _Z14conv3x3_kernelPKfS0_S0_Pfiiiii_param_0,
	.param .u64 .ptr .align 1 _Z14conv3x3_kernelPKfS0_S0_Pfiiiii_param_1,
	.param .u64 .ptr .align 1 _Z14conv3x3_kernelPKfS0_S0_Pfiiiii_param_2,
	.param .u64 .ptr .align 1 _Z14conv3x3_kernelPKfS0_S0_Pfiiiii_param_3,
	.param .u32 _Z14conv3x3_kernelPKfS0_S0_Pfiiiii_param_4,
	.param .u32 _Z14conv3x3_kernelPKfS0_S0_Pfiiiii_param_5,
	.param .u32 _Z14conv3x3_kernelPKfS0_S0_Pfiiiii_param_6,
	.param .u32 _Z14conv3x3_kernelPKfS0_S0_Pfiiiii_param_7,
	.param .u32 _Z14conv3x3_kernelPKfS0_S0_Pfiiiii_param_8
)
{
	.reg .pred 	%p<36>;
	.reg .b32 	%r<51>;
	.reg .b32 	%f<51>;
	.reg .b64 	%rd<44>;

	ld.param.u64 	%rd14, [_Z14conv3x3_kernelPKfS0_S0_Pfiiiii_param_0];
	ld.param.u64 	%rd11, [_Z14conv3x3_kernelPKfS0_S0_Pfiiiii_param_1];
	ld.param.u64 	%rd12, [_Z14conv3x3_kernelPKfS0_S0_Pfiiiii_param_2];
	ld.param.u64 	%rd13, [_Z14conv3x3_kernelPKfS0_S0_Pfiiiii_param_3];
	ld.param.u32 	%r23, [_Z14conv3x3_kernelPKfS0_S0_Pfiiiii_param_4];
	ld.param.u32 	%r19, [_Z14conv3x3_kernelPKfS0_S0_Pfiiiii_param_5];
	ld.param.u32 	%r20, [_Z14conv3x3_kernelPKfS0_S0_Pfiiiii_param_6];
	ld.param.u32 	%r21, [_Z14conv3x3_kernelPKfS0_S0_Pfiiiii_param_7];
	ld.param.u32 	%r22, [_Z14conv3x3_kernelPKfS0_S0_Pfiiiii_param_8];
	cvta.to.global.u64 	%rd1, %rd14;
	mov.u32 	%r24, %ctaid.x;
	mov.u32 	%r25, %ntid.x;
	mov.u32 	%r26, %tid.x;
	mad.lo.s32 	%r1, %r24, %r25, %r26;
	mul.lo.s32 	%r27, %r19, %r23;
	mul.lo.s32 	%r28, %r27, %r20;
	mul.lo.s32 	%r29, %r28, %r22;
	setp.ge.s32 	%p9, %r1, %r29;
	@%p9 bra 	$L__BB2_23;
	cvta.to.global.u64 	%rd15, %rd12;
	rem.s32 	%r2, %r1, %r20;
	mul.lo.s32 	%r3, %r20, %r19;
	div.s32 	%r30, %r1, %r3;
	rem.s32 	%r4, %r30, %r22;
	mul.lo.s32 	%r5, %r3, %r22;
	mul.wide.s32 	%rd16, %r4, 4;
	add.s64 	%rd17, %rd15, %rd16;
	ld.global.nc.f32 	%f41, [%rd17];
	setp.lt.s32 	%p10, %r21, 1;
	@%p10 bra 	$L__BB2_22;
	div.s32 	%r31, %r1, %r20;
	rem.s32 	%r32, %r31, %r19;
	add.s32 	%r33, %r32, -1;
	setp.gt.s32 	%p11, %r32, 0;
	setp.gt.s32 	%p12, %r19, -1;
	and.pred  	%p13, %p11, %p12;
	mul.lo.s32 	%r6, %r33, %r20;
	setp.gt.s32 	%p14, %r2, 0;
	setp.gt.s32 	%p15, %r20, -1;
	and.pred  	%p16, %p14, %p15;
	and.pred  	%p1, %p13, %p16;
	or.b32  	%r34, %r2, %r20;
	setp.gt.s32 	%p17, %r34, -1;
	and.pred  	%p2, %p13, %p17;
	add.s32 	%r35, %r2, %r6;
	add.s32 	%r36, %r2, 1;
	setp.gt.s32 	%p18, %r2, -2;
	setp.lt.s32 	%p19, %r36, %r20;
	and.pred  	%p20, %p18, %p19;
	and.pred  	%p3, %p13, %p20;
	or.b32  	%r37, %r32, %r19;
	setp.gt.s32 	%p21, %r37, -1;
	mul.lo.s32 	%r7, %r32, %r20;
	or.b32  	%r38, %r37, %r20;
	setp.gt.s32 	%p22, %r38, -1;
	and.pred  	%p4, %p14, %p22;
	or.b32  	%r8, %r37, %r34;
	add.s32 	%r39, %r35, %r20;
	cvt.s64.s32 	%rd2, %r39;
	and.pred  	%p5, %p21, %p20;
	add.s32 	%r40, %r32, 1;
	setp.gt.s32 	%p23, %r32, -2;
	setp.lt.s32 	%p24, %r40, %r19;
	and.pred  	%p25, %p23, %p24;
	add.s32 	%r9, %r7, %r20;
	and.pred  	%p6, %p25, %p16;
	and.pred  	%p7, %p25, %p17;
	add.s32 	%r41, %r39, %r20;
	cvt.s64.s32 	%rd3, %r41;
	and.pred  	%p8, %p25, %p20;
	neg.s32 	%r50, %r21;
	div.s32 	%r42, %r1, %r5;
	mul.lo.s32 	%r43, %r42, %r21;
	mul.lo.s32 	%r44, %r43, %r20;
	mul.lo.s32 	%r49, %r44, %r19;
	mul.lo.s32 	%r45, %r4, %r21;
	mul.lo.s32 	%r48, %r45, 9;
	cvta.to.global.u64 	%rd4, %rd11;
	cvt.s64.s32 	%rd18, %r6;
	cvt.s64.s32 	%rd6, %r2;
	add.s64 	%rd19, %rd6, %rd18;
	not.pred 	%p26, %p1;
	not.pred 	%p27, %p2;
	not.pred 	%p28, %p3;
	not.pred 	%p29, %p4;
	not.pred 	%p31, %p5;
	not.pred 	%p32, %p6;
	not.pred 	%p33, %p7;
	not.pred 	%p34, %p8;
$L__BB2_3:
	cvt.s64.s32 	%rd5, %r49;
	add.s64 	%rd20, %rd19, %rd5;
	shl.b64 	%rd21, %rd20, 2;
	add.s64 	%rd7, %rd1, %rd21;
	mul.wide.s32 	%rd22, %r48, 4;
	add.s64 	%rd8, %rd4, %rd22;
	@%p26 bra 	$L__BB2_5;
	ld.global.nc.f32 	%f22, [%rd7+-4];
	ld.global.nc.f32 	%f23, [%rd8];
	fma.rn.f32 	%f41, %f22, %f23, %f41;
$L__BB2_5:
	@%p27 bra 	$L__BB2_7;
	add.s32 	%r46, %r2, %r6;
	cvt.s64.s32 	%rd23, %r46;
	add.s64 	%rd24, %rd23, %rd5;
	shl.b64 	%rd25, %rd24, 2;
	add.s64 	%rd26, %rd1, %rd25;
	ld.global.nc.f32 	%f24, [%rd26];
	ld.global.nc.f32 	%f25, [%rd8+4];
	fma.rn.f32 	%f41, %f24, %f25, %f41;
$L__BB2_7:
	@%p28 bra 	$L__BB2_9;
	ld.global.nc.f32 	%f26, [%rd7+4];
	ld.global.nc.f32 	%f27, [%rd8+8];
	fma.rn.f32 	%f41, %f26, %f27, %f41;
$L__BB2_9:
	cvt.s64.s32 	%rd27, %r7;
	add.s64 	%rd28, %rd6, %rd27;
	add.s64 	%rd29, %rd28, %rd5;
	shl.b64 	%rd30, %rd29, 2;
	add.s64 	%rd9, %rd1, %rd30;
	@%p29 bra 	$L__BB2_11;
	ld.global.nc.f32 	%f28, [%rd9+-4];
	ld.global.nc.f32 	%f29, [%rd8+12];
	fma.rn.f32 	%f41, %f28, %f29, %f41;
$L__BB2_11:
	setp.lt.s32 	%p30, %r8, 0;
	@%p30 bra 	$L__BB2_13;
	add.s64 	%rd31, %rd2, %rd5;
	shl.b64 	%rd32, %rd31, 2;
	add.s64 	%rd33, %rd1, %rd32;
	ld.global.nc.f32 	%f30, [%rd33];
	ld.global.nc.f32 	%f31, [%rd8+16];
	fma.rn.f32 	%f41, %f30, %f31, %f41;
$L__BB2_13:
	@%p31 bra 	$L__BB2_15;
	ld.global.nc.f32 	%f32, [%rd9+4];
	ld.global.nc.f32 	%f33, [%rd8+20];
	fma.rn.f32 	%f41, %f32, %f33, %f41;
$L__BB2_15:
	cvt.s64.s32 	%rd34, %r9;
	add.s64 	%rd35, %rd6, %rd34;
	add.s64 	%rd36, %rd35, %rd5;
	shl.b64 	%rd37, %rd36, 2;
	add.s64 	%rd10, %rd1, %rd37;
	@%p32 bra 	$L__BB2_17;
	ld.global.nc.f32 	%f34, [%rd10+-4];
	ld.global.nc.f32 	%f35, [%rd8+24];
	fma.rn.f32 	%f41, %f34, %f35, %f41;
$L__BB2_17:
	@%p33 bra 	$L__BB2_19;
	add.s64 	%rd38, %rd3, %rd5;
	shl.b64 	%rd39, %rd38, 2;
	add.s64 	%rd40, %rd1, %rd39;
	ld.global.nc.f32 	%f36, [%rd40];
	ld.global.nc.f32 	%f37, [%rd8+28];
	fma.rn.f32 	%f41, %f36, %f37, %f41;
$L__BB2_19:
	@%p34 bra 	$L__BB2_21;
	ld.global.nc.f32 	%f38, [%rd10+4];
	ld.global.nc.f32 	%f39, [%rd8+32];
	fma.rn.f32 	%f41, %f38, %f39, %f41;
$L__BB2_21:
	cvt.u32.u64 	%r47, %rd5;
	add.s32 	%r50, %r50, 1;
	setp.ne.s32 	%p35, %r50, 0;
	add.s32 	%r49, %r47, %r3;
	add.s32 	%r48, %r48, 9;
	@%p35 bra 	$L__BB2_3;
$L__BB2_22:
	cvta.to.global.u64 	%rd41, %rd13;
	mul.wide.s32 	%rd42, %r1, 4;
	add.s64 	%rd43, %rd41, %rd42;
	st.global.f32 	[%rd43], %f41;
$L__BB2_23:
	ret;

}
	// .globl	_Z9fc_kernelPKfS0_S0_Pfiii
.visible .entry _Z9fc_kernelPKfS0_S0_Pfiii(
	.param .u64 .ptr .align 1 _Z9fc_kernelPKfS0_S0_Pfiii_param_0,
	.param .u64 .ptr .align 1 _Z9fc_kernelPKfS0_S0_Pfiii_param_1,
	.param .u64 .ptr .align 1 _Z9fc_kernelPKfS0_S0_Pfiii_param_2,
	.param .u64 .ptr .align 1 _Z9fc_kernelPKfS0_S0_Pfiii_param_3,
	.param .u32 _Z9fc_kernelPKfS0_S0_Pfiii_param_4,
	.param .u32 _Z9fc_kernelPKfS0_S0_Pfiii_param_5,
	.param .u32 _Z9fc_kernelPKfS0_S0_Pfiii_param_6
)
{
	.reg .pred 	%p<11>;
	.reg .b32 	%r<52>;
	.reg .b32 	%f<110>;
	.reg .b64 	%rd<31>;

	ld.param.u64 	%rd7, [_Z9fc_kernelPKfS0_S0_Pfiii_param_0];
	ld.param.u64 	%rd8, [_Z9fc_kernelPKfS0_S0_Pfiii_param_1];
	ld.param.u64 	%rd5, [_Z9fc_kernelPKfS0_S0_Pfiii_param_2];
	ld.param.u64 	%rd6, [_Z9fc_kernelPKfS0_S0_Pfiii_param_3];
	ld.param.u32 	%r32, [_Z9fc_kernelPKfS0_S0_Pfiii_param_4];
	ld.param.u32 	%r30, [_Z9fc_kernelPKfS0_S0_Pfiii_param_5];
	ld.param.u32 	%r31, [_Z9fc_kernelPKfS0_S0_Pfiii_param_6];
	cvta.to.global.u64 	%rd1, %rd8;
	cvta.to.global.u64 	%rd2, %rd7;
	mov.u32 	%r33, %ctaid.x;
	mov.u32 	%r34, %ntid.x;
	mov.u32 	%r35, %tid.x;
	mad.lo.s32 	%r1, %r33, %r34, %r35;
	mul.lo.s32 	%r36, %r31, %r32;
	setp.ge.s32 	%p1, %r1, %r36;
	@%p1 bra 	$L__BB3_15;
	cvta.to.global.u64 	%rd9, %rd5;
	rem.s32 	%r2, %r1, %r31;
	mul.wide.s32 	%rd10, %r2, 4;
	add.s64 	%rd11, %rd9, %rd10;
	ld.global.nc.f32 	%f109, [%rd11];
	setp.lt.s32 	%p2, %r30, 1;
	@%p2 bra 	$L__BB3_14;
	div.s32 	%r38, %r1, %r31;
	mul.lo.s32 	%r3, %r38, %r30;
	mul.lo.s32 	%r4, %r2, %r30;
	and.b32  	%r5, %r30, 15;
	setp.lt.u32 	%p3, %r30, 16;
	mov.b32 	%r47, 0;
	@%p3 bra 	$L__BB3_5;
	and.b32  	%r47, %r30, 2147483632;
	neg.s32 	%r45, %r47;
	add.s64 	%rd3, %rd2, 32;
	add.s64 	%rd4, %rd1, 32;
	mov.u32 	%r43, %r4;
	mov.u32 	%r44, %r3;
$L__BB3_4:
	.pragma "nounroll";
	mul.wide.s32 	%rd12, %r44, 4;
	add.s64 	%rd13, %rd3, %rd12;
	mul.wide.s32 	%rd14, %r43, 4;
	add.s64 	%rd15, %rd4, %rd14;
	ld.global.nc.f32 	%f16, [%rd13+-32];
	ld.global.nc.f32 	%f17, [%rd15+-32];
	fma.rn.f32 	%f18, %f16, %f17, %f109;
	ld.global.nc.f32 	%f19, [%rd13+-28];
	ld.global.nc.f32 	%f20, [%rd15+-28];
	fma.rn.f32 	%f21, %f19, %f20, %f18;
	ld.global.nc.f32 	%f22, [%rd13+-24];
	ld.global.nc.f32 	%f23, [%rd15+-24];
	fma.rn.f32 	%f24, %f22, %f23, %f21;
	ld.global.nc.f32 	%f25, [%rd13+-20];
	ld.global.nc.f32 	%f26, [%rd15+-20];
	fma.rn.f32 	%f27, %f25, %f26, %f24;
	ld.global.nc.f32 	%f28, [%rd13+-16];
	ld.global.nc.f32 	%f29, [%rd15+-16];
	fma.rn.f32 	%f30, %f28, %f29, %f27;
	ld.global.nc.f32 	%f31, [%rd13+-12];
	ld.global.nc.f32 	%f32, [%rd15+-12];
	fma.rn.f32 	%f33, %f31, %f32, %f30;
	ld.global.nc.f32 	%f34, [%rd13+-8];
	ld.global.nc.f32 	%f35, [%rd15+-8];
	fma.rn.f32 	%f36, %f34, %f35, %f33;
	ld.global.nc.f32 	%f37, [%rd13+-4];
	ld.global.nc.f32 	%f38, [%rd15+-4];
	fma.rn.f32 	%f39, %f37, %f38, %f36;
	ld.global.nc.f32 	%f40, [%rd13];
	ld.global.nc.f32 	%f41, [%rd15];
	fma.rn.f32 	%f42, %f40, %f41, %f39;
	ld.global.nc.f32 	%f43, [%rd13+4];
	ld.global.nc.f32 	%f44, [%rd15+4];
	fma.rn.f32 	%f45, %f43, %f44, %f42;
	ld.global.nc.f32 	%f46, [%rd13+8];
	ld.global.nc.f32 	%f47, [%rd15+8];
	fma.rn.f32 	%f48, %f46, %f47, %f45;
	ld.global.nc.f32 	%f49, [%rd13+12];
	ld.global.nc.f32 	%f50, [%rd15+12];
	fma.rn.f32 	%f51, %f49, %f50, %f48;
	ld.global.nc.f32 	%f52, [%rd13+16];
	ld.global.nc.f32 	%f53, [%rd15+16];
	fma.rn.f32 	%f54, %f52, %f53, %f51;
	ld.global.nc.f32 	%f55, [%rd13+20];
	ld.global.nc.f32 	%f56, [%rd15+20];
	fma.rn.f32 	%f57, %f55, %f56, %f54;
	ld.global.nc.f32 	%f58, [%rd13+24];
	ld.global.nc.f32 	%f59, [%rd15+24];
	fma.rn.f32 	%f60, %f58, %f59, %f57;
	ld.global.nc.f32 	%f61, [%rd13+28];
	ld.global.nc.f32 	%f62, [%rd15+28];
	fma.rn.f32 	%f109, %f61, %f62, %f60;
	add.s32 	%r45, %r45, 16;
	add.s32 	%r44, %r44, 16;
	add.s32 	%r43, %r43, 16;
	setp.ne.s32 	%p4, %r45, 0;
	@%p4 bra 	$L__BB3_4;
$L__BB3_5:
	setp.eq.s32 	%p5, %r5, 0;
	@%p5 bra 	$L__BB3_14;
	and.b32  	%r15, %r30, 7;
	setp.lt.u32 	%p6, %r5, 8;
	@%p6 bra 	$L__BB3_8;
	add.s32 	%r39, %r47, %r3;
	mul.wide.s32 	%rd16, %r39, 4;
	add.s64 	%rd17, %rd2, %rd16;
	ld.global.nc.f32 	%f64, [%rd17];
	add.s32 	%r40, %r47, %r4;
	mul.wide.s32 	%rd18, %r40, 4;
	add.s64 	%rd19, %rd1, %rd18;
	ld.global.nc.f32 	%f65, [%rd19];
	fma.rn.f32 	%f66, %f64, %f65, %f109;
	ld.global.nc.f32 	%f67, [%rd17+4];
	ld.global.nc.f32 	%f68, [%rd19+4];
	fma.rn.f32 	%f69, %f67, %f68, %f66;
	ld.global.nc.f32 	%f70, [%rd17+8];
	ld.global.nc.f32 	%f71, [%rd19+8];
	fma.rn.f32 	%f72, %f70, %f71, %f69;
	ld.global.nc.f32 	%f73, [%rd17+12];
	ld.global.nc.f32 	%f74, [%rd19+12];
	fma.rn.f32 	%f75, %f73, %f74, %f72;
	ld.global.nc.f32 	%f76, [%rd17+16];
	ld.global.nc.f32 	%f77, [%rd19+16];
	fma.rn.f32 	%f78, %f76, %f77, %f75;
	ld.global.nc.f32 	%f79, [%rd17+20];
	ld.global.nc.f32 	%f80, [%rd19+20];
	fma.rn.f32 	%f81, %f79, %f80, %f78;
	ld.global.nc.f32 	%f82, [%rd17+24];
	ld.global.nc.f32 	%f83, [%rd19+24];
	fma.rn.f32 	%f84, %f82, %f83, %f81;
	ld.global.nc.f32 	%f85, [%rd17+28];
	ld.global.nc.f32 	%f86, [%rd19+28];
	fma.rn.f32 	%f109, %f85, %f86, %f84;
	add.s32 	%r47, %r47, 8;
$L__BB3_8:
	setp.eq.s32 	%p7, %r15, 0;
	@%p7 bra 	$L__BB3_14;
	and.b32  	%r18, %r30, 3;
	setp.lt.u32 	%p8, %r15, 4;
	@%p8 bra 	$L__BB3_11;
	add.s32 	%r41, %r47, %r3;
	mul.wide.s32 	%rd20, %r41, 4;
	add.s64 	%rd21, %rd2, %rd20;
	ld.global.nc.f32 	%f88, [%rd21];
	add.s32 	%r42, %r47, %r4;
	mul.wide.s32 	%rd22, %r42, 4;
	add.s64 	%rd23, %rd1, %rd22;
	ld.global.nc.f32 	%f89, [%rd23];
	fma.rn.f32 	%f90, %f88, %f89, %f109;
	ld.global.nc.f32 	%f91, [%rd21+4];
	ld.global.nc.f32 	%f92, [%rd23+4];
	fma.rn.f32 	%f93, %f91, %f92, %f90;
	ld.global.nc.f32 	%f94, [%rd21+8];
	ld.global.nc.f32 	%f95, [%rd23+8];
	fma.rn.f32 	%f96, %f94, %f95, %f93;
	ld.global.nc.f32 	%f97, [%rd21+12];
	ld.global.nc.f32 	%f98, [%rd23+12];
	fma.rn.f32 	%f109, %f97, %f98, %f96;
	add.s32 	%r47, %r47, 4;
$L__BB3_11:
	setp.eq.s32 	%p9, %r18, 0;
	@%p9 bra 	$L__BB3_14;
	add.s32 	%r51, %r47, %r4;
	add.s32 	%r50, %r47, %r3;
	neg.s32 	%r49, %r18;
$L__BB3_13:
	.pragma "nounroll";
	mul.wide.s32 	%rd24, %r51, 4;
	add.s64 	%rd25, %rd1, %rd24;
	mul.wide.s32 	%rd26, %r50, 4;
	add.s64 	%rd27, %rd2, %rd26;
	ld.global.nc.f32 	%f99, [%rd27];
	ld.global.nc.f32 	%f100, [%rd25];
	fma.rn.f32 	%f109, %f99, %f100, %f109;
	add.s32 	%r51, %r51, 1;
	add.s32 	%r50, %r50, 1;
	add.s32 	%r49, %r49, 1;
	setp.ne.s32 	%p10, %r49, 0;
	@%p10 bra 	$L__BB3_13;
$L__BB3_14:
	cvta.to.global.u64 	%rd28, %rd6;
	mul.wide.s32 	%rd29, %r1, 4;
	add.s64 	%rd30, %rd28, %rd29;
	st.global.f32 	[%rd30], %f109;
$L__BB3_15:
	ret;

}


// ===== COMPILED SASS (sm_100) =====

	.target	sm_100

	.elftype	@"ET_EXEC"


//--------------------- .note.nv.tkinfo           --------------------------
	.section	.note.nv.tkinfo,"",@"SHT_NOTE"
	.sectionflags	@"SHF_NOTE_NV_TKINFO"
	.tkinfo
        /*0018*/ 	.word	0x00000002
        /*0030*/ 	.string	""
        /*0030*/ 	.string	"ptxas"
        /*0030*/ 	.string	"Cuda compilation tools, release 13.0, V13.0.88"
        /*0030*/ 	.string	"Build cuda_13.0.r13.0/compiler.36424714_0"
        /*0030*/ 	.string	"-arch sm_100 -m 64 "



//--------------------- .note.nv.cuinfo           --------------------------
	.section	.note.nv.cuinfo,"",@"SHT_NOTE"
	.sectionflags	@"SHF_NOTE_NV_CUINFO"
        /*0018*/ 	.short	0x0002
        /*001a*/ 	.short	0x0064
        /*001c*/ 	.short	0x0082
	.zero		2


//--------------------- .nv.info                  --------------------------
	.section	.nv.info,"",@"SHT_CUDA_INFO"
	.align	4


	//----- nvinfo : EIATTR_REGCOUNT
	.align		4
        /*0000*/ 	.byte	0x04, 0x2f
        /*0002*/ 	.short	(.L_1 - .L_0)
	.align		4
.L_0:
        /*0004*/ 	.word	index@(_Z11relu_kernelPfi)
        /*0008*/ 	.word	0x00000008


	//----- nvinfo : EIATTR_FRAME_SIZE
	.align		4
.L_1:
        /*000c*/ 	.byte	0x04, 0x11
        /*000e*/ 	.short	(.L_3 - .L_2)
	.align		4
.L_2:
        /*0010*/ 	.word	index@(_Z11relu_kernelPfi)
        /*0014*/ 	.word	0x00000000


	//----- nvinfo : EIATTR_REGCOUNT
	.align		4
.L_3:
        /*0018*/ 	.byte	0x04, 0x2f
        /*001a*/ 	.short	(.L_5 - .L_4)
	.align		4
.L_4:
        /*001c*/ 	.word	index@(_Z17maxpool2x2_kernelPKfPfiiii)
        /*0020*/ 	.word	0x0000001a


	//----- nvinfo : EIATTR_FRAME_SIZE
	.align		4
.L_5:
        /*0024*/ 	.byte	0x04, 0x11
        /*0026*/ 	.short	(.L_7 - .L_6)
	.align		4
.L_6:
        /*0028*/ 	.word	index@(_Z17maxpool2x2_kernelPKfPfiiii)
        /*002c*/ 	.word	0x00000000


	//----- nvinfo : EIATTR_REGCOUNT
	.align		4
.L_7:
        /*0030*/ 	.byte	0x04, 0x2f
        /*0032*/ 	.short	(.L_9 - .L_8)
	.align		4
.L_8:
        /*0034*/ 	.word	index@(_Z14conv3x3_kernelPKfS0_S0_Pfiiiii)
        /*0038*/ 	.word	0x00000027


	//----- nvinfo : EIATTR_FRAME_SIZE
	.align		4
.L_9:
        /*003c*/ 	.byte	0x04, 0x11
        /*003e*/ 	.short	(.L_11 - .L_10)
	.align		4
.L_10:
        /*0040*/ 	.word	index@(_Z14conv3x3_kernelPKfS0_S0_Pfiiiii)
        /*0044*/ 	.word	0x00000000


	//----- nvinfo : EIATTR_REGCOUNT
	.align		4
.L_11:
        /*0048*/ 	.byte	0x04, 0x2f
        /*004a*/ 	.short	(.L_13 - .L_12)
	.align		4
.L_12:
        /*004c*/ 	.word	index@(_Z9fc_kernelPKfS0_S0_Pfiii)
        /*0050*/ 	.word	0x00000020


	//----- nvinfo : EIATTR_FRAME_SIZE
	.align		4
.L_13:
        /*0054*/ 	.byte	0x04, 0x11
        /*0056*/ 	.short	(.L_15 - .L_14)
	.align		4
.L_14:
        /*0058*/ 	.word	index@(_Z9fc_kernelPKfS0_S0_Pfiii)
        /*005c*/ 	.word	0x00000000


	//----- nvinfo : EIATTR_MIN_STACK_SIZE
	.align		4
.L_15:
        /*0060*/ 	.byte	0x04, 0x12
        /*0062*/ 	.short	(.L_17 - .L_16)
	.align		4
.L_16:
        /*0064*/ 	.word	index@(_Z9fc_kernelPKfS0_S0_Pfiii)
        /*0068*/ 	.word	0x00000000


	//----- nvinfo : EIATTR_MIN_STACK_SIZE
	.align		4
.L_17:
        /*006c*/ 	.byte	0x04, 0x12
        /*006e*/ 	.short	(.L_19 - .L_18)
	.align		4
.L_18:
        /*0070*/ 	.word	index@(_Z14conv3x3_kernelPKfS0_S0_Pfiiiii)
        /*0074*/ 	.word	0x00000000


	//----- nvinfo : EIATTR_MIN_STACK_SIZE
	.align		4
.L_19:
        /*0078*/ 	.byte	0x04, 0x12
        /*007a*/ 	.short	(.L_21 - .L_20)
	.align		4
.L_20:
        /*007c*/ 	.word	index@(_Z17maxpool2x2_kernelPKfPfiiii)
        /*0080*/ 	.word	0x00000000


	//----- nvinfo : EIATTR_MIN_STACK_SIZE
	.align		4
.L_21:
        /*0084*/ 	.byte	0x04, 0x12
        /*0086*/ 	.short	(.L_23 - .L_22)
	.align		4
.L_22:
        /*0088*/ 	.word	index@(_Z11relu_kernelPfi)
        /*008c*/ 	.word	0x00000000
.L_23:


//--------------------- .nv.compat                --------------------------
	.section	.nv.compat,"",@"SHT_CUDA_COMPAT_INFO"
	.align	4
        /*0000*/ 	.byte	0x02, 0x09, 0x00, 0x00, 0x02, 0x02, 0x01, 0x00, 0x02, 0x05, 0x05, 0x00, 0x03, 0x07, 0x01, 0x01
        /*0010*/ 	.byte	0x02, 0x03, 0x00, 0x00, 0x02, 0x06, 0x01, 0x00, 0x04, 0x0b, 0x08, 0x00, 0x09, 0x00, 0x00, 0x00
        /*0020*/ 	.byte	0x00, 0x00, 0x00, 0x00


//--------------------- .nv.info._Z9fc_kernelPKfS0_S0_Pfiii --------------------------
	.section	.nv.info._Z9fc_kernelPKfS0_S0_Pfiii,"",@"SHT_CUDA_INFO"
	.sectionflags	@""
	.align	4


	//----- nvinfo : EIATTR_CUDA_API_VERSION
	.align		4
        /*0000*/ 	.byte	0x04, 0x37
        /*0002*/ 	.short	(.L_25 - .L_24)
.L_24:
        /*0004*/ 	.word	0x00000082


	//----- nvinfo : EIATTR_KPARAM_INFO
	.align		4
.L_25:
        /*0008*/ 	.byte	0x04, 0x17
        /*000a*/ 	.short	(.L_27 - .L_26)
.L_26:
        /*000c*/ 	.word	0x00000000
        /*0010*/ 	.short	0x0006
        /*0012*/ 	.short	0x0028
        /*0014*/ 	.byte	0x00, 0xf0, 0x11, 0x00


	//----- nvinfo : EIATTR_KPARAM_INFO
	.align		4
.L_27:
        /*0018*/ 	.byte	0x04, 0x17
        /*001a*/ 	.short	(.L_29 - .L_28)
.L_28:
        /*001c*/ 	.word	0x00000000
        /*0020*/ 	.short	0x0005
        /*0022*/ 	.short	0x0024
        /*0024*/ 	.byte	0x00, 0xf0, 0x11, 0x00


	//----- nvinfo : EIATTR_KPARAM_INFO
	.align		4
.L_29:
        /*0028*/ 	.byte	0x04, 0x17
        /*002a*/ 	.short	(.L_31 - .L_30)
.L_30:
        /*002c*/ 	.word	0x00000000
        /*0030*/ 	.short	0x0004
        /*0032*/ 	.short	0x0020
        /*0034*/ 	.byte	0x00, 0xf0, 0x11, 0x00


	//----- nvinfo : EIATTR_KPARAM_INFO
	.align		4
.L_31:
        /*0038*/ 	.byte	0x04, 0x17
        /*003a*/ 	.short	(.L_33 - .L_32)
.L_32:
        /*003c*/ 	.word	0x00000000
        /*0040*/ 	.short	0x0003
        /*0042*/ 	.short	0x0018
        /*0044*/ 	.byte	0x00, 0xf5, 0x21, 0x00


	//----- nvinfo : EIATTR_KPARAM_INFO
	.align		4
.L_33:
        /*0048*/ 	.byte	0x04, 0x17
        /*004a*/ 	.short	(.L_35 - .L_34)
.L_34:
        /*004c*/ 	.word	0x00000000
        /*0050*/ 	.short	0x0002
        /*0052*/ 	.short	0x0010
        /*0054*/ 	.byte	0x00, 0xf5, 0x21, 0x00


	//----- nvinfo : EIATTR_KPARAM_INFO
	.align		4
.L_35:
        /*0058*/ 	.byte	0x04, 0x17
        /*005a*/ 	.short	(.L_37 - .L_36)
.L_36:
        /*005c*/ 	.word	0x00000000
        /*0060*/ 	.short	0x0001
        /*0062*/ 	.short	0x0008
        /*0064*/ 	.byte	0x00, 0xf5, 0x21, 0x00


	//----- nvinfo : EIATTR_KPARAM_INFO
	.align		4
.L_37:
        /*0068*/ 	.byte	0x04, 0x17
        /*006a*/ 	.short	(.L_39 - .L_38)
.L_38:
        /*006c*/ 	.word	0x00000000
        /*0070*/ 	.short	0x0000
        /*0072*/ 	.short	0x0000
        /*0074*/ 	.byte	0x00, 0xf5, 0x21, 0x00


	//----- nvinfo : EIATTR_SPARSE_MMA_MASK
	.align		4
.L_39:
        /*0078*/ 	.byte	0x03, 0x50
        /*007a*/ 	.short	0x0000


	//----- nvinfo : EIATTR_MAXREG_COUNT
	.align		4
        /*007c*/ 	.byte	0x03, 0x1b
        /*007e*/ 	.short	0x00ff


	//----- nvinfo : EIATTR_MERCURY_ISA_VERSION
	.align		4
        /*0080*/ 	.byte	0x03, 0x5f
        /*0082*/ 	.short	0x0101


	//----- nvinfo : EIATTR_VRC_CTA_INIT_COUNT
	.align		4
        /*0084*/ 	.byte	0x02, 0x4a
	.zero		1
	.zero		1


	//----- nvinfo : EIATTR_EXIT_INSTR_OFFSETS
	.align		4
        /*0088*/ 	.byte	0x04, 0x1c
        /*008a*/ 	.short	(.L_41 - .L_40)


	//   ....[0]....
.L_40:
        /*008c*/ 	.word	0x00000090


	//   ....[1]....
        /*0090*/ 	.word	0x00000c90


	//----- nvinfo : EIATTR_CBANK_PARAM_SIZE
	.align		4
.L_41:
        /*0094*/ 	.byte	0x03, 0x19
        /*0096*/ 	.short	0x002c


	//----- nvinfo : EIATTR_PARAM_CBANK
	.align		4
        /*0098*/ 	.byte	0x04, 0x0a
        /*009a*/ 	.short	(.L_43 - .L_42)
	.align		4
.L_42:
        /*009c*/ 	.word	index@(.nv.constant0._Z9fc_kernelPKfS0_S0_Pfiii)
        /*00a0*/ 	.short	0x0380
        /*00a2*/ 	.short	0x002c


	//----- nvinfo : EIATTR_SW_WAR
	.align		4
.L_43:
        /*00a4*/ 	.byte	0x04, 0x36
        /*00a6*/ 	.short	(.L_45 - .L_44)
.L_44:
        /*00a8*/ 	.word	0x00000008
.L_45:


//--------------------- .nv.info._Z14conv3x3_kernelPKfS0_S0_Pfiiiii --------------------------
	.section	.nv.info._Z14conv3x3_kernelPKfS0_S0_Pfiiiii,"",@"SHT_CUDA_INFO"
	.sectionflags	@""
	.align	4


	//----- nvinfo : EIATTR_CUDA_API_VERSION
	.align		4
        /*0000*/ 	.byte	0x04, 0x37
        /*0002*/ 	.short	(.L_47 - .L_46)
.L_46:
        /*0004*/ 	.word	0x00000082


	//----- nvinfo : EIATTR_KPARAM_INFO
	.align		4
.L_47:
        /*0008*/ 	.byte	0x04, 0x17
        /*000a*/ 	.short	(.L_49 - .L_48)
.L_48:
        /*000c*/ 	.word	0x00000000
        /*0010*/ 	.short	0x0008
        /*0012*/ 	.short	0x0030
        /*0014*/ 	.byte	0x00, 0xf0, 0x11, 0x00


	//----- nvinfo : EIATTR_KPARAM_INFO
	.align		4
.L_49:
        /*0018*/ 	.byte	0x04, 0x17
        /*001a*/ 	.short	(.L_51 - .L_50)
.L_50:
        /*001c*/ 	.word	0x00000000
        /*0020*/ 	.short	0x0007
        /*0022*/ 	.short	0x002c
        /*0024*/ 	.byte	0x00, 0xf0, 0x11, 0x00


	//----- nvinfo : EIATTR_KPARAM_INFO
	.align		4
.L_51:
        /*0028*/ 	.byte	0x04, 0x17
        /*002a*/ 	.short	(.L_53 - .L_52)
.L_52:
        /*002c*/ 	.word	0x00000000
        /*0030*/ 	.short	0x0006
        /*0032*/ 	.short	0x0028
        /*0034*/ 	.byte	0x00, 0xf0, 0x11, 0x00


	//----- nvinfo : EIATTR_KPARAM_INFO
	.align		4
.L_53:
        /*0038*/ 	.byte	0x04, 0x17
        /*003a*/ 	.short	(.L_55 - .L_54)
.L_54:
        /*003c*/ 	.word	0x00000000
        /*0040*/ 	.short	0x0005
        /*0042*/ 	.short	0x0024
        /*0044*/ 	.byte	0x00, 0xf0, 0x11, 0x00


	//----- nvinfo : EIATTR_KPARAM_INFO
	.align		4
.L_55:
        /*0048*/ 	.byte	0x04, 0x17
        /*004a*/ 	.short	(.L_57 - .L_56)
.L_56:
        /*004c*/ 	.word	0x00000000
        /*0050*/ 	.short	0x0004
        /*0052*/ 	.short	0x0020
        /*0054*/ 	.byte	0x00, 0xf0, 0x11, 0x00


	//----- nvinfo : EIATTR_KPARAM_INFO
	.align		4
.L_57:
        /*0058*/ 	.byte	0x04, 0x17
        /*005a*/ 	.short	(.L_59 - .L_58)
.L_58:
        /*005c*/ 	.word	0x00000000
        /*0060*/ 	.short	0x0003
        /*0062*/ 	.short	0x0018
        /*0064*/ 	.byte	0x00, 0xf5, 0x21, 0x00


	//----- nvinfo : EIATTR_KPARAM_INFO
	.align		4
.L_59:
        /*0068*/ 	.byte	0x04, 0x17
        /*006a*/ 	.short	(.L_61 - .L_60)
.L_60:
        /*006c*/ 	.word	0x00000000
        /*0070*/ 	.short	0x0002
        /*0072*/ 	.short	0x0010
        /*0074*/ 	.byte	0x00, 0xf5, 0x21, 0x00


	//----- nvinfo : EIATTR_KPARAM_INFO
	.align		4
.L_61:
        /*0078*/ 	.byte	0x04, 0x17
        /*007a*/ 	.short	(.L_63 - .L_62)
.L_62:
        /*007c*/ 	.word	0x00000000
        /*0080*/ 	.short	0x0001
        /*0082*/ 	.short	0x0008
        /*0084*/ 	.byte	0x00, 0xf5, 0x21, 0x00


	//----- nvinfo : EIATTR_KPARAM_INFO
	.align		4
.L_63:
        /*0088*/ 	.byte	0x04, 0x17
        /*008a*/ 	.short	(.L_65 - .L_64)
.L_64:
        /*008c*/ 	.word	0x00000000
        /*0090*/ 	.short	0x0000
        /*0092*/ 	.short	0x0000
        /*0094*/ 	.byte	0x00, 0xf5, 0x21, 0x00


	//----- nvinfo : EIATTR_SPARSE_MMA_MASK
	.align		4
.L_65:
        /*0098*/ 	.byte	0x03, 0x50
        /*009a*/ 	.short	0x0000


	//----- nvinfo : EIATTR_MAXREG_COUNT
	.align		4
        /*009c*/ 	.byte	0x03, 0x1b
        /*009e*/ 	.short	0x00ff


	//----- nvinfo : EIATTR_MERCURY_ISA_VERSION
	.align		4
        /*00a0*/ 	.byte	0x03, 0x5f
        /*00a2*/ 	.short	0x0101


	//----- nvinfo : EIATTR_VRC_CTA_INIT_COUNT
	.align		4
        /*00a4*/ 	.byte	0x02, 0x4a
	.zero		1
	.zero		1


	//----- nvinfo : EIATTR_EXIT_INSTR_OFFSETS
	.align		4
        /*00a8*/ 	.byte	0x04, 0x1c
        /*00aa*/ 	.short	(.L_67 - .L_66)


	//   ....[0]....
.L_66:
        /*00ac*/ 	.word	0x000000c0


	//   ....[1]....
        /*00b0*/ 	.word	0x00001030


	//----- nvinfo : EIATTR_CBANK_PARAM_SIZE
	.align		4
.L_67:
        /*00b4*/ 	.byte	0x03, 0x19
        /*00b6*/ 	.short	0x0034


	//----- nvinfo : EIATTR_PARAM_CBANK
	.align		4
        /*00b8*/ 	.byte	0x04, 0x0a
        /*00ba*/ 	.short	(.L_69 - .L_68)
	.align		4
.L_68:
        /*00bc*/ 	.word	index@(.nv.constant0._Z14conv3x3_kernelPKfS0_S0_Pfiiiii)
        /*00c0*/ 	.short	0x0380
        /*00c2*/ 	.short	0x0034


	//----- nvinfo : EIATTR_SW_WAR
	.align		4
.L_69:
        /*00c4*/ 	.byte	0x04, 0x36
        /*00c6*/ 	.short	(.L_71 - .L_70)
.L_70:
        /*00c8*/ 	.word	0x00000008
.L_71:


//--------------------- .nv.info._Z17maxpool2x2_kernelPKfPfiiii --------------------------
	.section	.nv.info._Z17maxpool2x2_kernelPKfPfiiii,"",@"SHT_CUDA_INFO"
	.sectionflags	@""
	.align	4


	//----- nvinfo : EIATTR_CUDA_API_VERSION
	.align		4
        /*0000*/ 	.byte	0x04, 0x37
        /*0002*/ 	.short	(.L_73 - .L_72)
.L_72:
        /*0004*/ 	.word	0x00000082


	//----- nvinfo : EIATTR_KPARAM_INFO
	.align		4
.L_73:
        /*0008*/ 	.byte	0x04, 0x17
        /*000a*/ 	.short	(.L_75 - .L_74)
.L_74:
        /*000c*/ 	.word	0x00000000
        /*0010*/ 	.short	0x0005
        /*0012*/ 	.short	0x001c
        /*0014*/ 	.byte	0x00, 0xf0, 0x11, 0x00


	//----- nvinfo : EIATTR_KPARAM_INFO
	.align		4
.L_75:
        /*0018*/ 	.byte	0x04, 0x17
        /*001a*/ 	.short	(.L_77 - .L_76)
.L_76:
        /*001c*/ 	.word	0x00000000
        /*0020*/ 	.short	0x0004
        /*0022*/ 	.short	0x0018
        /*0024*/ 	.byte	0x00, 0xf0, 0x11, 0x00


	//----- nvinfo : EIATTR_KPARAM_INFO
	.align		4
.L_77:
        /*0028*/ 	.byte	0x04, 0x17
        /*002a*/ 	.short	(.L_79 - .L_78)
.L_78:
        /*002c*/ 	.word	0x00000000
        /*0030*/ 	.short	0x0003
        /*0032*/ 	.short	0x0014
        /*0034*/ 	.byte	0x00, 0xf0, 0x11, 0x00


	//----- nvinfo : EIATTR_KPARAM_INFO
	.align		4
.L_79:
        /*0038*/ 	.byte	0x04, 0x17
        /*003a*/ 	.short	(.L_81 - .L_80)
.L_80:
        /*003c*/ 	.word	0x00000000
        /*0040*/ 	.short	0x0002
        /*0042*/ 	.short	0x0010
        /*0044*/ 	.byte	0x00, 0xf0, 0x11, 0x00


	//----- nvinfo : EIATTR_KPARAM_INFO
	.align		4
.L_81:
        /*0048*/ 	.byte	0x04, 0x17
        /*004a*/ 	.short	(.L_83 - .L_82)
.L_82:
        /*004c*/ 	.word	0x00000000
        /*0050*/ 	.short	0x0001
        /*0052*/ 	.short	0x0008
        /*0054*/ 	.byte	0x00, 0xf5, 0x21, 0x00


	//----- nvinfo : EIATTR_KPARAM_INFO
	.align		4
.L_83:
        /*0058*/ 	.byte	0x04, 0x17
        /*005a*/ 	.short	(.L_85 - .L_84)
.L_84:
        /*005c*/ 	.word	0x00000000
        /*0060*/ 	.short	0x0000
        /*0062*/ 	.short	0x0000
        /*0064*/ 	.byte	0x00, 0xf5, 0x21, 0x00


	//----- nvinfo : EIATTR_SPARSE_MMA_MASK
	.align		4
.L_85:
        /*0068*/ 	.byte	0x03, 0x50
        /*006a*/ 	.short	0x0000


	//----- nvinfo : EIATTR_MAXREG_COUNT
	.align		4
        /*006c*/ 	.byte	0x03, 0x1b
        /*006e*/ 	.short	0x00ff


	//----- nvinfo : EIATTR_MERCURY_ISA_VERSION
	.align		4
        /*0070*/ 	.byte	0x03, 0x5f
        /*0072*/ 	.short	0x0101


	//----- nvinfo : EIATTR_VRC_CTA_INIT_COUNT
	.align		4
        /*0074*/ 	.byte	0x02, 0x4a
	.zero		1
	.zero		1


	//----- nvinfo : EIATTR_EXIT_INSTR_OFFSETS
	.align		4
        /*0078*/ 	.byte	0x04, 0x1c
        /*007a*/ 	.short	(.L_87 - .L_86)


	//   ....[0]....
.L_86:
        /*007c*/ 	.word	0x000000f0


	//   ....[1]....
        /*0080*/ 	.word	0x000009d0


	//----- nvinfo : EIATTR_CBANK_PARAM_SIZE
	.align		4
.L_87:
        /*0084*/ 	.byte	0x03, 0x19
        /*0086*/ 	.short	0x0020


	//----- nvinfo : EIATTR_PARAM_CBANK
	.align		4
        /*0088*/ 	.byte	0x04, 0x0a
        /*008a*/ 	.short	(.L_89 - .L_88)
	.align		4
.L_88:
        /*008c*/ 	.word	index@(.nv.constant0._Z17maxpool2x2_kernelPKfPfiiii)
        /*0090*/ 	.short	0x0380
        /*0092*/ 	.short	0x0020


	//----- nvinfo : EIATTR_SW_WAR
	.align		4
.L_89:
        /*0094*/ 	.byte	0x04, 0x36
        /*0096*/ 	.short	(.L_91 - .L_90)
.L_90:
        /*0098*/ 	.word	0x00000008
.L_91:


//--------------------- .nv.info._Z11relu_kernelPfi --------------------------
	.section	.nv.info._Z11relu_kernelPfi,"",@"SHT_CUDA_INFO"
	.sectionflags	@""
	.align	4


	//----- nvinfo : EIATTR_CUDA_API_VERSION
	.align		4
        /*0000*/ 	.byte	0x04, 0x37
        /*0002*/ 	.short	(.L_93 - .L_92)
.L_92:
        /*0004*/ 	.word	0x00000082


	//----- nvinfo : EIATTR_KPARAM_INFO
	.align		4
.L_93:
        /*0008*/ 	.byte	0x04, 0x17
        /*000a*/ 	.short	(.L_95 - .L_94)
.L_94:
        /*000c*/ 	.word	0x00000000
        /*0010*/ 	.short	0x0001
        /*0012*/ 	.short	0x0008
        /*0014*/ 	.byte	0x00, 0xf0, 0x11, 0x00


	//----- nvinfo : EIATTR_KPARAM_INFO
	.align		4
.L_95:
        /*0018*/ 	.byte	0x04, 0x17
        /*001a*/ 	.short	(.L_97 - .L_96)
.L_96:
        /*001c*/ 	.word	0x00000000
        /*0020*/ 	.short	0x0000
        /*0022*/ 	.short	0x0000
        /*0024*/ 	.byte	0x00, 0xf5, 0x21, 0x00


	//----- nvinfo : EIATTR_SPARSE_MMA_MASK
	.align		4
.L_97:
        /*0028*/ 	.byte	0x03, 0x50
        /*002a*/ 	.short	0x0000


	//----- nvinfo : EIATTR_MAXREG_COUNT
	.align		4
        /*002c*/ 	.byte	0x03, 0x1b
        /*002e*/ 	.short	0x00ff


	//----- nvinfo : EIATTR_MERCURY_ISA_VERSION
	.align		4
        /*0030*/ 	.byte	0x03, 0x5f
        /*0032*/ 	.short	0x0101


	//----- nvinfo : EIATTR_VRC_CTA_INIT_COUNT
	.align		4
        /*0034*/ 	.byte	0x02, 0x4a
	.zero		1
	.zero		1


	//----- nvinfo : EIATTR_EXIT_INSTR_OFFSETS
	.align		4
        /*0038*/ 	.byte	0x04, 0x1c
        /*003a*/ 	.short	(.L_99 - .L_98)


	//   ....[0]....
.L_98:
        /*003c*/ 	.word	0x00000070


	//   ....[1]....
        /*0040*/ 	.word	0x000000e0


	//----- nvinfo : EIATTR_CBANK_PARAM_SIZE
	.align		4
.L_99:
        /*0044*/ 	.byte	0x03, 0x19
        /*0046*/ 	.short	0x000c


	//----- nvinfo : EIATTR_PARAM_CBANK
	.align		4
        /*0048*/ 	.byte	0x04, 0x0a
        /*004a*/ 	.short	(.L_101 - .L_100)
	.align		4
.L_100:
        /*004c*/ 	.word	index@(.nv.constant0._Z11relu_kernelPfi)
        /*0050*/ 	.short	0x0380
        /*0052*/ 	.short	0x000c


	//----- nvinfo : EIATTR_SW_WAR
	.align		4
.L_101:
        /*0054*/ 	.byte	0x04, 0x36
        /*0056*/ 	.short	(.L_103 - .L_102)
.L_102:
        /*0058*/ 	.word	0x00000008
.L_103:


//--------------------- .nv.callgraph             --------------------------
	.section	.nv.callgraph,"",@"SHT_CUDA_CALLGRAPH"
	.align	4
	.sectionentsize	8
	.align		4
        /*0000*/ 	.word	0x00000000
	.align		4
        /*0004*/ 	.word	0xffffffff
	.align		4
        /*0008*/ 	.word	0x00000000
	.align		4
        /*000c*/ 	.word	0xfffffffe
	.align		4
        /*0010*/ 	.word	0x00000000
	.align		4
        /*0014*/ 	.word	0xfffffffd
	.align		4
        /*0018*/ 	.word	0x00000000
	.align		4
        /*001c*/ 	.word	0xfffffffc


//--------------------- .text._Z9fc_kernelPKfS0_S0_Pfiii --------------------------
	.section	.text._Z9fc_kernelPKfS0_S0_Pfiii,"ax",@progbits
	.align	128
        .global         _Z9fc_kernelPKfS0_S0_Pfiii
        .type           _Z9fc_kernelPKfS0_S0_Pfiii,@function
        .size           _Z9fc_kernelPKfS0_S0_Pfiii,(.L_x_12 - _Z9fc_kernelPKfS0_S0_Pfiii)
        .other          _Z9fc_kernelPKfS0_S0_Pfiii,@"STO_CUDA_ENTRY STV_DEFAULT"
_Z9fc_kernelPKfS0_S0_Pfiii:
.text._Z9fc_kernelPKfS0_S0_Pfiii:
[----:B------:R-:W-:Y:S01]  /*0000*/  LDC R1, c[0x0][0x37c] ;  /* 0x0000df00ff017b82 */ /* 0x000fe20000000800 */
[----:B------:R-:W0:Y:S07]  /*0010*/  S2R R5, SR_TID.X ;  /* 0x0000000000057919 */ /* 0x000e2e0000002100 */
[----:B------:R-:W0:Y:S01]  /*0020*/  S2UR UR4, SR_CTAID.X ;  /* 0x00000000000479c3 */ /* 0x000e220000002500 */
[----:B------:R-:W1:Y:S07]  /*0030*/  LDCU UR5, c[0x0][0x3a0] ;  /* 0x00007400ff0577ac */ /* 0x000e6e0008000800 */
[----:B------:R-:W0:Y:S08]  /*0040*/  LDC R0, c[0x0][0x360] ;  /* 0x0000d800ff007b82 */ /* 0x000e300000000800 */
[----:B------:R-:W1:Y:S01]  /*0050*/  LDC R3, c[0x0][0x3a8] ;  /* 0x0000ea00ff037b82 */ /* 0x000e620000000800 */
[----:B0-----:R-:W-:-:S02]  /*0060*/  IMAD R0, R0, UR4, R5 ;  /* 0x0000000400007c24 */ /* 0x001fc4000f8e0205 */
[----:B-1----:R-:W-:-:S05]  /*0070*/  IMAD R5, R3, UR5, RZ ;  /* 0x0000000503057c24 */ /* 0x002fca000f8e02ff */
[----:B------:R-:W-:-:S13]  /*0080*/  ISETP.GE.AND P0, PT, R0, R5, PT ;  /* 0x000000050000720c */ /* 0x000fda0003f06270 */
[----:B------:R-:W-:Y:S05]  /*0090*/  @P0 EXIT ;  /* 0x000000000000094d */ /* 0x000fea0003800000 */
[----:B------:R-:W-:Y:S01]  /*00a0*/  IABS R9, R3 ;  /* 0x0000000300097213 */ /* 0x000fe20000000000 */
[----:B------:R-:W0:Y:S01]  /*00b0*/  LDC.64 R14, c[0x0][0x390] ;  /* 0x0000e400ff0e7b82 */ /* 0x000e220000000a00 */
[----:B------:R-:W-:Y:S01]  /*00c0*/  ISETP.GE.AND P2, PT, R0, RZ, PT ;  /* 0x000000ff0000720c */ /* 0x000fe20003f46270 */
[----:B------:R-:W1:Y:S01]  /*00d0*/  LDCU.64 UR16, c[0x0][0x358] ;  /* 0x00006b00ff1077ac */ /* 0x000e620008000a00 */
[----:B------:R-:W2:Y:S01]  /*00e0*/  I2F.RP R2, R9 ;  /* 0x0000000900027306 */ /* 0x000ea20000209400 */
[----:B------:R-:W3:Y:S07]  /*00f0*/  LDCU UR9, c[0x0][0x3a4] ;  /* 0x00007480ff0977ac */ /* 0x000eee0008000800 */
[----:B--2---:R-:W2:Y:S02]  /*0100*/  MUFU.RCP R2, R2 ;  /* 0x0000000200027308 */ /* 0x004ea40000001000 */
[----:B--2---:R-:W-:-:S06]  /*0110*/  IADD3 R4, PT, PT, R2, 0xffffffe, RZ ;  /* 0x0ffffffe02047810 */ /* 0x004fcc0007ffe0ff */
[----:B------:R2:W4:Y:S02]  /*0120*/  F2I.FTZ.U32.TRUNC.NTZ R5, R4 ;  /* 0x0000000400057305 */ /* 0x000524000021f000 */
[----:B--2---:R-:W-:Y:S01]  /*0130*/  HFMA2 R4, -RZ, RZ, 0, 0 ;  /* 0x00000000ff047431 */ /* 0x004fe200000001ff */
[----:B----4-:R-:W-:-:S05]  /*0140*/  IADD3 R6, PT, PT, RZ, -R5, RZ ;  /* 0x80000005ff067210 */ /* 0x010fca0007ffe0ff */
[----:B------:R-:W-:Y:S01]  /*0150*/  IMAD R7, R6, R9, RZ ;  /* 0x0000000906077224 */ /* 0x000fe200078e02ff */
[----:B------:R-:W-:-:S03]  /*0160*/  IABS R6, R0 ;  /* 0x0000000000067213 */ /* 0x000fc60000000000 */
[----:B------:R-:W-:Y:S01]  /*0170*/  IMAD.HI.U32 R5, R5, R7, R4 ;  /* 0x0000000705057227 */ /* 0x000fe200078e0004 */
[----:B------:R-:W-:-:S05]  /*0180*/  LOP3.LUT R4, RZ, R3, RZ, 0x33, !PT ;  /* 0x00000003ff047212 */ /* 0x000fca00078e33ff */
[----:B------:R-:W-:-:S05]  /*0190*/  IMAD.HI.U32 R5, R5, R6, RZ ;  /* 0x0000000605057227 */ /* 0x000fca00078e00ff */
[----:B------:R-:W-:-:S05]  /*01a0*/  IADD3 R2, PT, PT, -R5, RZ, RZ ;  /* 0x000000ff05027210 */ /* 0x000fca0007ffe1ff */
[----:B------:R-:W-:-:S05]  /*01b0*/  IMAD R2, R9, R2, R6 ;  /* 0x0000000209027224 */ /* 0x000fca00078e0206 */
[----:B------:R-:W-:-:S13]  /*01c0*/  ISETP.GT.U32.AND P0, PT, R9, R2, PT ;  /* 0x000000020900720c */ /* 0x000fda0003f04070 */
[----:B------:R-:W-:-:S04]  /*01d0*/  @!P0 IADD3 R2, PT, PT, R2, -R9, RZ ;  /* 0x8000000902028210 */ /* 0x000fc80007ffe0ff */
[----:B------:R-:W-:Y:S02]  /*01e0*/  ISETP.GT.U32.AND P1, PT, R9, R2, PT ;  /* 0x000000020900720c */ /* 0x000fe40003f24070 */
[----:B------:R-:W-:-:S04]  /*01f0*/  IADD3 R7, PT, PT, R2, -R9, RZ ;  /* 0x8000000902077210 */ /* 0x000fc80007ffe0ff */
[----:B------:R-:W-:Y:S02]  /*0200*/  SEL R7, R7, R2, !P1 ;  /* 0x0000000207077207 */ /* 0x000fe40004800000 */
[----:B------:R-:W-:Y:S02]  /*0210*/  ISETP.NE.AND P1, PT, R3, RZ, PT ;  /* 0x000000ff0300720c */ /* 0x000fe40003f25270 */
[----:B------:R-:W-:-:S04]  /*0220*/  @!P2 IADD3 R7, PT, PT, -R7, RZ, RZ ;  /* 0x000000ff0707a210 */ /* 0x000fc80007ffe1ff */
[----:B------:R-:W-:-:S05]  /*0230*/  SEL R7, R4, R7, !P1 ;  /* 0x0000000704077207 */ /* 0x000fca0004800000 */
[----:B0-----:R-:W-:-:S06]  /*0240*/  IMAD.WIDE R14, R7, 0x4, R14 ;  /* 0x00000004070e7825 */ /* 0x001fcc00078e020e */
[----:B-1----:R0:W5:Y:S01]  /*0250*/  LDG.E.CONSTANT R14, desc[UR16][R14.64] ;  /* 0x000000100e0e7981 */ /* 0x002162000c1e9900 */
[----:B---3--:R-:W-:-:S09]  /*0260*/  UISETP.GE.AND UP0, UPT, UR9, 0x1, UPT ;  /* 0x000000010900788c */ /* 0x008fd2000bf06270 */
[----:B0-----:R-:W-:Y:S05]  /*0270*/  BRA.U !UP0, `(.L_x_0) ;  /* 0x0000000908787547 */ /* 0x001fea000b800000 */
[----:B------:R-:W-:Y:S01]  /*0280*/  ISETP.GE.U32.AND P2, PT, R2, R9, PT ;  /* 0x000000090200720c */ /* 0x000fe20003f46070 */
[----:B------:R-:W-:Y:S01]  /*0290*/  UISETP.GE.U32.AND UP1, UPT, UR9, 0x10, UPT ;  /* 0x000000100900788c */ /* 0x000fe2000bf26070 */
[----:B------:R-:W-:Y:S01]  /*02a0*/  LOP3.LUT R3, R0, R3, RZ, 0x3c, !PT ;  /* 0x0000000300037212 */ /* 0x000fe200078e3cff */
[----:B------:R-:W-:Y:S01]  /*02b0*/  ULOP3.LUT UR10, UR9, 0xf, URZ, 0xc0, !UPT ;  /* 0x0000000f090a7892 */ /* 0x000fe2000f8ec0ff */
[----:B------:R-:W-:Y:S01]  /*02c0*/  @!P0 IADD3 R5, PT, PT, R5, 0x1, RZ ;  /* 0x0000000105058810 */ /* 0x000fe20007ffe0ff */
[----:B------:R-:W-:Y:S01]  /*02d0*/  IMAD R7, R7, UR9, RZ ;  /* 0x0000000907077c24 */ /* 0x000fe2000f8e02ff */
[----:B------:R-:W-:Y:S01]  /*02e0*/  ISETP.GE.AND P3, PT, R3, RZ, PT ;  /* 0x000000ff0300720c */ /* 0x000fe20003f66270 */
[----:B------:R-:W-:Y:S01]  /*02f0*/  UISETP.NE.AND UP0, UPT, UR10, URZ, UPT ;  /* 0x000000ff0a00728c */ /* 0x000fe2000bf05270 */
[----:B------:R-:W-:-:S05]  /*0300*/  UMOV UR4, URZ ;  /* 0x000000ff00047c82 */ /* 0x000fca0008000000 */
[----:B------:R-:W-:-:S06]  /*0310*/  @P2 IADD3 R5, PT, PT, R5, 0x1, RZ ;  /* 0x0000000105052810 */ /* 0x000fcc0007ffe0ff */
[----:B------:R-:W-:-:S04]  /*0320*/  @!P3 IADD3 R5, PT, PT, -R5, RZ, RZ ;  /* 0x000000ff0505b210 */ /* 0x000fc80007ffe1ff */
[----:B------:R-:W-:-:S05]  /*0330*/  SEL R8, R4, R5, !P1 ;  /* 0x0000000504087207 */ /* 0x000fca0004800000 */
[----:B------:R-:W-:Y:S01]  /*0340*/  IMAD R8, R8, UR9, RZ ;  /* 0x0000000908087c24 */ /* 0x000fe2000f8e02ff */
[----:B------:R-:W-:Y:S06]  /*0350*/  BRA.U !UP1, `(.L_x_1) ;  /* 0x0000000509107547 */ /* 0x000fec000b800000 */
[----:B------:R-:W0:Y:S01]  /*0360*/  LDCU.128 UR12, c[0x0][0x380] ;  /* 0x00007000ff0c77ac */ /* 0x000e220008000c00 */
[----:B------:R-:W-:Y:S02]  /*0370*/  MOV R6, R7 ;  /* 0x0000000700067202 */ /* 0x000fe40000000f00 */
[----:B------:R-:W-:Y:S01]  /*0380*/  MOV R9, R8 ;  /* 0x0000000800097202 */ /* 0x000fe20000000f00 */
[----:B------:R-:W-:-:S04]  /*0390*/  ULOP3.LUT UR4, UR9, 0x7ffffff0, URZ, 0xc0, !UPT ;  /* 0x7ffffff009047892 */ /* 0x000fc8000f8ec0ff */
[----:B------:R-:W-:Y:S02]  /*03a0*/  UIADD3 UR11, UPT, UPT, -UR4, URZ, URZ ;  /* 0x000000ff040b7290 */ /* 0x000fe4000fffe1ff */
[----:B0-----:R-:W-:Y:S02]  /*03b0*/  UIADD3 UR7, UP1, UPT, UR12, 0x20, URZ ;  /* 0x000000200c077890 */ /* 0x001fe4000ff3e0ff */
[----:B------:R-:W-:Y:S02]  /*03c0*/  UIADD3 UR5, UP2, UPT, UR14, 0x20, URZ ;  /* 0x000000200e057890 */ /* 0x000fe4000ff5e0ff */
[----:B------:R-:W-:Y:S02]  /*03d0*/  UIADD3.X UR8, UPT, UPT, URZ, UR13, URZ, UP1, !UPT ;  /* 0x0000000dff087290 */ /* 0x000fe40008ffe4ff */
[----:B------:R-:W-:-:S12]  /*03e0*/  UIADD3.X UR6, UPT, UPT, URZ, UR15, URZ, UP2, !UPT ;  /* 0x0000000fff067290 */ /* 0x000fd800097fe4ff */
.L_x_2:
[----:B------:R-:W-:Y:S02]  /*03f0*/  MOV R4, UR7 ;  /* 0x0000000700047c02 */ /* 0x000fe40008000f00 */
[----:B------:R-:W-:Y:S02]  /*0400*/  MOV R5, UR8 ;  /* 0x0000000800057c02 */ /* 0x000fe40008000f00 */
[----:B------:R-:W-:Y:S02]  /*0410*/  MOV R2, UR5 ;  /* 0x0000000500027c02 */ /* 0x000fe40008000f00 */
[----:B------:R-:W-:Y:S01]  /*0420*/  MOV R3, UR6 ;  /* 0x0000000600037c02 */ /* 0x000fe20008000f00 */
[----:B------:R-:W-:-:S04]  /*0430*/  IMAD.WIDE R4, R9, 0x4, R4 ;  /* 0x0000000409047825 */ /* 0x000fc800078e0204 */
[----:B------:R-:W-:Y:S01]  /*0440*/  IMAD.WIDE R2, R6, 0x4, R2 ;  /* 0x0000000406027825 */ /* 0x000fe200078e0202 */
[----:B------:R-:W2:Y:S04]  /*0450*/  LDG.E.CONSTANT R15, desc[UR16][R4.64+-0x20] ;  /* 0xffffe010040f7981 */ /* 0x000ea8000c1e9900 */
[----:B------:R-:W2:Y:S04]  /*0460*/  LDG.E.CONSTANT R16, desc[UR16][R2.64+-0x20] ;  /* 0xffffe01002107981 */ /* 0x000ea8000c1e9900 */
[----:B------:R-:W3:Y:S04]  /*0470*/  LDG.E.CONSTANT R17, desc[UR16][R4.64+-0x1c] ;  /* 0xffffe41004117981 */ /* 0x000ee8000c1e9900 */
[----:B------:R-:W3:Y:S04]  /*0480*/  LDG.E.CONSTANT R24, desc[UR16][R2.64+-0x1c] ;  /* 0xffffe41002187981 */ /* 0x000ee8000c1e9900 */
[----:B------:R-:W4:Y:S04]  /*0490*/  LDG.E.CONSTANT R19, desc[UR16][R4.64+-0x18] ;  /* 0xffffe81004137981 */ /* 0x000f28000c1e9900 */
        /* <DEDUP_REMOVED lines=10> */
[----:B------:R-:W4:Y:S01]  /*0540*/  LDG.E.CONSTANT R27, desc[UR16][R2.64+0x1c] ;  /* 0x00001c10021b7981 */ /* 0x000f22000c1e9900 */
[----:B--2--5:R-:W-:-:S03]  /*0550*/  FFMA R14, R15, R16, R14 ;  /* 0x000000100f0e7223 */ /* 0x024fc6000000000e */
[----:B------:R-:W2:Y:S04]  /*0560*/  LDG.E.CONSTANT R16, desc[UR16][R4.64+-0x4] ;  /* 0xfffffc1004107981 */ /* 0x000ea8000c1e9900 */
[----:B------:R-:W2:Y:S01]  /*0570*/  LDG.E.CONSTANT R15, desc[UR16][R2.64+-0x4] ;  /* 0xfffffc10020f7981 */ /* 0x000ea2000c1e9900 */
[----:B---3--:R-:W-:-:S03]  /*0580*/  FFMA R24, R17, R24, R14 ;  /* 0x0000001811187223 */ /* 0x008fc6000000000e */
[----:B------:R-:W3:Y:S04]  /*0590*/  LDG.E.CONSTANT R14, desc[UR16][R4.64] ;  /* 0x00000010040e7981 */ /* 0x000ee8000c1e9900 */
[----:B------:R-:W3:Y:S01]  /*05a0*/  LDG.E.CONSTANT R17, desc[UR16][R2.64] ;  /* 0x0000001002117981 */ /* 0x000ee2000c1e9900 */
[----:B----4-:R-:W-:-:S03]  /*05b0*/  FFMA R25, R19, R18, R24 ;  /* 0x0000001213197223 */ /* 0x010fc60000000018 */
[----:B------:R-:W4:Y:S04]  /*05c0*/  LDG.E.CONSTANT R18, desc[UR16][R4.64+0x4] ;  /* 0x0000041004127981 */ /* 0x000f28000c1e9900 */
[----:B------:R-:W4:Y:S01]  /*05d0*/  LDG.E.CONSTANT R19, desc[UR16][R2.64+0x4] ;  /* 0x0000041002137981 */ /* 0x000f22000c1e9900 */
[----:B------:R-:W-:-:S03]  /*05e0*/  FFMA R25, R20, R21, R25 ;  /* 0x0000001514197223 */ /* 0x000fc60000000019 */
        /* <DEDUP_REMOVED lines=10> */
[----:B------:R-:W4:Y:S04]  /*0690*/  LDG.E.CONSTANT R25, desc[UR16][R2.64+0x14] ;  /* 0x0000141002197981 */ /* 0x000f28000c1e9900 */
[----:B------:R-:W4:Y:S04]  /*06a0*/  LDG.E.CONSTANT R12, desc[UR16][R4.64+0x18] ;  /* 0x00001810040c7981 */ /* 0x000f28000c1e9900 */
[----:B------:R-:W4:Y:S01]  /*06b0*/  LDG.E.CONSTANT R13, desc[UR16][R2.64+0x18] ;  /* 0x00001810020d7981 */ /* 0x000f22000c1e9900 */
[----:B------:R-:W-:-:S04]  /*06c0*/  UIADD3 UR11, UPT, UPT, UR11, 0x10, URZ ;  /* 0x000000100b0b7890 */ /* 0x000fc8000fffe0ff */
[----:B------:R-:W-:Y:S01]  /*06d0*/  UISETP.NE.AND UP1, UPT, UR11, URZ, UPT ;  /* 0x000000ff0b00728c */ /* 0x000fe2000bf25270 */
[----:B------:R-:W-:Y:S02]  /*06e0*/  IADD3 R9, PT, PT, R9, 0x10, RZ ;  /* 0x0000001009097810 */ /* 0x000fe40007ffe0ff */
[----:B------:R-:W-:Y:S01]  /*06f0*/  IADD3 R6, PT, PT, R6, 0x10, RZ ;  /* 0x0000001006067810 */ /* 0x000fe20007ffe0ff */
[----:B--2---:R-:W-:-:S04]  /*0700*/  FFMA R15, R16, R15, R29 ;  /* 0x0000000f100f7223 */ /* 0x004fc8000000001d */
[----:B---3--:R-:W-:-:S04]  /*0710*/  FFMA R15, R14, R17, R15 ;  /* 0x000000110e0f7223 */ /* 0x008fc8000000000f */
[----:B----4-:R-:W-:-:S04]  /*0720*/  FFMA R15, R18, R19, R15 ;  /* 0x00000013120f7223 */ /* 0x010fc8000000000f */
[----:B------:R-:W-:-:S04]  /*0730*/  FFMA R15, R20, R21, R15 ;  /* 0x00000015140f7223 */ /* 0x000fc8000000000f */
[----:B------:R-:W-:-:S04]  /*0740*/  FFMA R15, R22, R23, R15 ;  /* 0x00000017160f7223 */ /* 0x000fc8000000000f */
[----:B------:R-:W-:-:S04]  /*0750*/  FFMA R11, R10, R11, R15 ;  /* 0x0000000b0a0b7223 */ /* 0x000fc8000000000f */
[----:B------:R-:W-:-:S04]  /*0760*/  FFMA R11, R24, R25, R11 ;  /* 0x00000019180b7223 */ /* 0x000fc8000000000b */
[----:B------:R-:W-:-:S04]  /*0770*/  FFMA R11, R12, R13, R11 ;  /* 0x0000000d0c0b7223 */ /* 0x000fc8000000000b */
[----:B------:R-:W-:Y:S01]  /*0780*/  FFMA R14, R26, R27, R11 ;  /* 0x0000001b1a0e7223 */ /* 0x000fe2000000000b */
[----:B------:R-:W-:Y:S06]  /*0790*/  BRA.U UP1, `(.L_x_2) ;  /* 0xfffffffd01147547 */ /* 0x000fec000b83ffff */
.L_x_1:
[----:B------:R-:W-:Y:S05]  /*07a0*/  BRA.U !UP0, `(.L_x_0) ;  /* 0x00000005082c7547 */ /* 0x000fea000b800000 */
[----:B------:R-:W-:Y:S02]  /*07b0*/  UISETP.GE.U32.AND UP0, UPT, UR10, 0x8, UPT ;  /* 0x000000080a00788c */ /* 0x000fe4000bf06070 */
[----:B------:R-:W-:-:S04]  /*07c0*/  ULOP3.LUT UR6, UR9, 0x7, URZ, 0xc0, !UPT ;  /* 0x0000000709067892 */ /* 0x000fc8000f8ec0ff */
[----:B------:R-:W-:-:S03]  /*07d0*/  UISETP.NE.AND UP1, UPT, UR6, URZ, UPT ;  /* 0x000000ff0600728c */ /* 0x000fc6000bf25270 */
[----:B------:R-:W-:Y:S08]  /*07e0*/  BRA.U !UP0, `(.L_x_3) ;  /* 0x00000001087c7547 */ /* 0x000ff0000b800000 */
[----:B------:R-:W0:Y:S01]  /*07f0*/  LDC.64 R2, c[0x0][0x380] ;  /* 0x0000e000ff027b82 */ /* 0x000e220000000a00 */
[----:B------:R-:W-:Y:S02]  /*0800*/  IADD3 R9, PT, PT, R8, UR4, RZ ;  /* 0x0000000408097c10 */ /* 0x000fe4000fffe0ff */
[----:B------:R-:W-:-:S05]  /*0810*/  IADD3 R11, PT, PT, R7, UR4, RZ ;  /* 0x00000004070b7c10 */ /* 0x000fca000fffe0ff */
[----:B------:R-:W1:Y:S01]  /*0820*/  LDC.64 R4, c[0x0][0x388] ;  /* 0x0000e200ff047b82 */ /* 0x000e620000000a00 */
[----:B0-----:R-:W-:-:S05]  /*0830*/  IMAD.WIDE R2, R9, 0x4, R2 ;  /* 0x0000000409027825 */ /* 0x001fca00078e0202 */
[----:B------:R-:W2:Y:S01]  /*0840*/  LDG.E.CONSTANT R13, desc[UR16][R2.64+0x4] ;  /* 0x00000410020d7981 */ /* 0x000ea2000c1e9900 */
[----:B-1----:R-:W-:-:S03]  /*0850*/  IMAD.WIDE R4, R11, 0x4, R4 ;  /* 0x000000040b047825 */ /* 0x002fc600078e0204 */
[----:B------:R-:W3:Y:S04]  /*0860*/  LDG.E.CONSTANT R15, desc[UR16][R2.64+0x8] ;  /* 0x00000810020f7981 */ /* 0x000ee8000c1e9900 */
[----:B------:R-:W4:Y:S04]  /*0870*/  LDG.E.CONSTANT R11, desc[UR16][R2.64] ;  /* 0x00000010020b7981 */ /* 0x000f28000c1e9900 */
[----:B------:R-:W4:Y:S04]  /*0880*/  LDG.E.CONSTANT R10, desc[UR16][R4.64] ;  /* 0x00000010040a7981 */ /* 0x000f28000c1e9900 */
[----:B------:R-:W2:Y:S04]  /*0890*/  LDG.E.CONSTANT R12, desc[UR16][R4.64+0x4] ;  /* 0x00000410040c7981 */ /* 0x000ea8000c1e9900 */
[----:B------:R-:W3:Y:S04]  /*08a0*/  LDG.E.CONSTANT R16, desc[UR16][R4.64+0x8] ;  /* 0x0000081004107981 */ /* 0x000ee8000c1e9900 */
        /* <DEDUP_REMOVED lines=9> */
[----:B------:R-:W3:Y:S01]  /*0940*/  LDG.E.CONSTANT R24, desc[UR16][R4.64+0x1c] ;  /* 0x00001c1004187981 */ /* 0x000ee2000c1e9900 */
[----:B------:R-:W-:Y:S01]  /*0950*/  UIADD3 UR4, UPT, UPT, UR4, 0x8, URZ ;  /* 0x0000000804047890 */ /* 0x000fe2000fffe0ff */
[----:B----45:R-:W-:-:S04]  /*0960*/  FFMA R10, R11, R10, R14 ;  /* 0x0000000a0b0a7223 */ /* 0x030fc8000000000e */
[----:B--2---:R-:W-:-:S04]  /*0970*/  FFMA R10, R13, R12, R10 ;  /* 0x0000000c0d0a7223 */ /* 0x004fc8000000000a */
[----:B---3--:R-:W-:-:S04]  /*0980*/  FFMA R10, R15, R16, R10 ;  /* 0x000000100f0a7223 */ /* 0x008fc8000000000a */
[----:B------:R-:W-:-:S04]  /*0990*/  FFMA R10, R17, R18, R10 ;  /* 0x00000012110a7223 */ /* 0x000fc8000000000a */
[----:B------:R-:W-:-:S04]  /*09a0*/  FFMA R10, R19, R20, R10 ;  /* 0x00000014130a7223 */ /* 0x000fc8000000000a */
[----:B------:R-:W-:-:S04]  /*09b0*/  FFMA R21, R21, R22, R10 ;  /* 0x0000001615157223 */ /* 0x000fc8000000000a */
[----:B------:R-:W-:-:S04]  /*09c0*/  FFMA R6, R6, R9, R21 ;  /* 0x0000000906067223 */ /* 0x000fc80000000015 */
[----:B------:R-:W-:-:S07]  /*09d0*/  FFMA R14, R23, R24, R6 ;  /* 0x00000018170e7223 */ /* 0x000fce0000000006 */
.L_x_3:
        /* <DEDUP_REMOVED lines=13> */
[----:B------:R-:W2:Y:S04]  /*0ab0*/  LDG.E.CONSTANT R6, desc[UR16][R4.64] ;  /* 0x0000001004067981 */ /* 0x000ea8000c1e9900 */
[----:B------:R-:W4:Y:S04]  /*0ac0*/  LDG.E.CONSTANT R11, desc[UR16][R2.64+0x4] ;  /* 0x00000410020b7981 */ /* 0x000f28000c1e9900 */
[----:B------:R-:W4:Y:S04]  /*0ad0*/  LDG.E.CONSTANT R10, desc[UR16][R4.64+0x4] ;  /* 0x00000410040a7981 */ /* 0x000f28000c1e9900 */
[----:B------:R-:W3:Y:S04]  /*0ae0*/  LDG.E.CONSTANT R12, desc[UR16][R4.64+0x8] ;  /* 0x00000810040c7981 */ /* 0x000ee8000c1e9900 */
[----:B------:R-:W3:Y:S04]  /*0af0*/  LDG.E.CONSTANT R15, desc[UR16][R2.64+0xc] ;  /* 0x00000c10020f7981 */ /* 0x000ee8000c1e9900 */
[----:B------:R-:W3:Y:S01]  /*0b00*/  LDG.E.CONSTANT R16, desc[UR16][R4.64+0xc] ;  /* 0x00000c1004107981 */ /* 0x000ee2000c1e9900 */
[----:B------:R-:W-:Y:S01]  /*0b10*/  UIADD3 UR4, UPT, UPT, UR4, 0x4, URZ ;  /* 0x0000000404047890 */ /* 0x000fe2000fffe0ff */
[----:B--2--5:R-:W-:-:S04]  /*0b20*/  FFMA R6, R9, R6, R14 ;  /* 0x0000000609067223 */ /* 0x024fc8000000000e */
[----:B----4-:R-:W-:-:S04]  /*0b30*/  FFMA R6, R11, R10, R6 ;  /* 0x0000000a0b067223 */ /* 0x010fc80000000006 */
[----:B---3--:R-:W-:-:S04]  /*0b40*/  FFMA R6, R13, R12, R6 ;  /* 0x0000000c0d067223 */ /* 0x008fc80000000006 */
[----:B------:R-:W-:-:S07]  /*0b50*/  FFMA R14, R15, R16, R6 ;  /* 0x000000100f0e7223 */ /* 0x000fce0000000006 */
.L_x_4:
[----:B------:R-:W-:Y:S05]  /*0b60*/  BRA.U !UP1, `(.L_x_0) ;  /* 0x00000001093c7547 */ /* 0x000fea000b800000 */
[----:B------:R-:W0:Y:S01]  /*0b70*/  LDC.64 R12, c[0x0][0x380] ;  /* 0x0000e000ff0c7b82 */ /* 0x000e220000000a00 */
[----:B------:R-:W-:Y:S01]  /*0b80*/  IADD3 R7, PT, PT, R7, UR4, RZ ;  /* 0x0000000407077c10 */ /* 0x000fe2000fffe0ff */
[----:B------:R-:W-:Y:S01]  /*0b90*/  UIADD3 UR5, UPT, UPT, -UR5, URZ, URZ ;  /* 0x000000ff05057290 */ /* 0x000fe2000fffe1ff */
[----:B------:R-:W-:-:S05]  /*0ba0*/  IADD3 R9, PT, PT, R8, UR4, RZ ;  /* 0x0000000408097c10 */ /* 0x000fca000fffe0ff */
[----:B------:R-:W1:Y:S06]  /*0bb0*/  LDC.64 R10, c[0x0][0x388] ;  /* 0x0000e200ff0a7b82 */ /* 0x000e6c0000000a00 */
.L_x_5:
[----:B-1----:R-:W-:-:S04]  /*0bc0*/  IMAD.WIDE R2, R7, 0x4, R10 ;  /* 0x0000000407027825 */ /* 0x002fc800078e020a */
[----:B0-----:R-:W-:Y:S02]  /*0bd0*/  IMAD.WIDE R4, R9, 0x4, R12 ;  /* 0x0000000409047825 */ /* 0x001fe400078e020c */
[----:B------:R-:W2:Y:S04]  /*0be0*/  LDG.E.CONSTANT R2, desc[UR16][R2.64] ;  /* 0x0000001002027981 */ /* 0x000ea8000c1e9900 */
[----:B------:R-:W2:Y:S01]  /*0bf0*/  LDG.E.CONSTANT R5, desc[UR16][R4.64] ;  /* 0x0000001004057981 */ /* 0x000ea2000c1e9900 */
[----:B------:R-:W-:Y:S01]  /*0c00*/  UIADD3 UR5, UPT, UPT, UR5, 0x1, URZ ;  /* 0x0000000105057890 */ /* 0x000fe2000fffe0ff */
[----:B------:R-:W-:Y:S02]  /*0c10*/  IADD3 R7, PT, PT, R7, 0x1, RZ ;  /* 0x0000000107077810 */ /* 0x000fe40007ffe0ff */
[----:B------:R-:W-:Y:S01]  /*0c20*/  IADD3 R9, PT, PT, R9, 0x1, RZ ;  /* 0x0000000109097810 */ /* 0x000fe20007ffe0ff */
[----:B------:R-:W-:Y:S01]  /*0c30*/  UISETP.NE.AND UP0, UPT, UR5, URZ, UPT ;  /* 0x000000ff0500728c */ /* 0x000fe2000bf05270 */
[----:B--2--5:R-:W-:-:S08]  /*0c40*/  FFMA R14, R5, R2, R14 ;  /* 0x00000002050e7223 */ /* 0x024fd0000000000e */
[----:B------:R-:W-:Y:S05]  /*0c50*/  BRA.U UP0, `(.L_x_5) ;  /* 0xfffffffd00d87547 */ /* 0x000fea000b83ffff */
.L_x_0:
[----:B------:R-:W0:Y:S02]  /*0c60*/  LDC.64 R2, c[0x0][0x398] ;  /* 0x0000e600ff027b82 */ /* 0x000e240000000a00 */
[----:B0-----:R-:W-:-:S05]  /*0c70*/  IMAD.WIDE R2, R0, 0x4, R2 ;  /* 0x0000000400027825 */ /* 0x001fca00078e0202 */
[----:B-----5:R-:W-:Y:S01]  /*0c80*/  STG.E desc[UR16][R2.64], R14 ;  /* 0x0000000e02007986 */ /* 0x020fe2000c101910 */
[----:B------:R-:W-:Y:S05]  /*0c90*/  EXIT ;  /* 0x000000000000794d */ /* 0x000fea0003800000 */
.L_x_6:
[----:B------:R-:W-:-:S00]  /*0ca0*/  BRA `(.L_x_6) ;  /* 0xfffffffc00fc7947 */ /* 0x000fc0000383ffff */
[----:B------:R-:W-:-:S00]  /*0cb0*/  NOP ;  /* 0x0000000000007918 */ /* 0x000fc00000000000 */
        /* <DEDUP_REMOVED lines=12> */
.L_x_12:


//--------------------- .text._Z14conv3x3_kernelPKfS0_S0_Pfiiiii --------------------------
	.section	.text._Z14conv3x3_kernelPKfS0_S0_Pfiiiii,"ax",@progbits
	.align	128
        .global         _Z14conv3x3_kernelPKfS0_S0_Pfiiiii
        .type           _Z14conv3x3_kernelPKfS0_S0_Pfiiiii,@function
        .size           _Z14conv3x3_kernelPKfS0_S0_Pfiiiii,(.L_x_13 - _Z14conv3x3_kernelPKfS0_S0_Pfiiiii)
        .other          _Z14conv3x3_kernelPKfS0_S0_Pfiiiii,@"STO_CUDA_ENTRY STV_DEFAULT"
_Z14conv3x3_kernelPKfS0_S0_Pfiiiii:
.text._Z14conv3x3_kernelPKfS0_S0_Pfiiiii:
[----:B------:R-:W-:Y:S01]  /*0000*/  LDC R1, c[0x0][0x37c] ;  /* 0x0000df00ff017b82 */ /* 0x000fe20000000800 */
[----:B------:R-:W0:Y:S07]  /*0010*/  S2R R2, SR_TID.X ;  /* 0x0000000000027919 */ /* 0x000e2e0000002100 */
[----:B------:R-:W1:Y:S08]  /*0020*/  LDC.64 R6, c[0x0][0x3a0] ;  /* 0x0000e800ff067b82 */ /* 0x000e700000000a00 */
[----:B------:R-:W2:Y:S08]  /*0030*/  LDC R4, c[0x0][0x3a8] ;  /* 0x0000ea00ff047b82 */ /* 0x000eb00000000800 */
[----:B------:R-:W0:Y:S08]  /*0040*/  S2UR UR4, SR_CTAID.X ;  /* 0x00000000000479c3 */ /* 0x000e300000002500 */
[----:B------:R-:W0:Y:S01]  /*0050*/  LDC R9, c[0x0][0x360] ;  /* 0x0000d800ff097b82 */ /* 0x000e220000000800 */
[----:B-1----:R-:W-:-:S07]  /*0060*/  IMAD R3, R7, R6, RZ ;  /* 0x0000000607037224 */ /* 0x002fce00078e02ff */
[----:B------:R-:W1:Y:S01]  /*0070*/  LDC R11, c[0x0][0x3b0] ;  /* 0x0000ec00ff0b7b82 */ /* 0x000e620000000800 */
[----:B--2---:R-:W-:Y:S02]  /*0080*/  IMAD R0, R3, R4, RZ ;  /* 0x0000000403007224 */ /* 0x004fe400078e02ff */
[----:B0-----:R-:W-:Y:S02]  /*0090*/  IMAD R9, R9, UR4, R2 ;  /* 0x0000000409097c24 */ /* 0x001fe4000f8e0202 */
[----:B-1----:R-:W-:-:S05]  /*00a0*/  IMAD R0, R0, R11, RZ ;  /* 0x0000000b00007224 */ /* 0x002fca00078e02ff */
[----:B------:R-:W-:-:S13]  /*00b0*/  ISETP.GE.AND P0, PT, R9, R0, PT ;  /* 0x000000000900720c */ /* 0x000fda0003f06270 */
[----:B------:R-:W-:Y:S05]  /*00c0*/  @P0 EXIT ;  /* 0x000000000000094d */ /* 0x000fea0003800000 */
[----:B------:R-:W-:Y:S01]  /*00d0*/  IMAD R0, R7, R4, RZ ;  /* 0x0000000407007224 */ /* 0x000fe200078e02ff */
[----:B------:R-:W-:Y:S01]  /*00e0*/  IABS R17, R11 ;  /* 0x0000000b00117213 */ /* 0x000fe20000000000 */
[----:B------:R-:W0:Y:S01]  /*00f0*/  LDCU.64 UR6, c[0x0][0x358] ;  /* 0x00006b00ff0677ac */ /* 0x000e220008000a00 */
[----:B------:R-:W-:Y:S02]  /*0100*/  IABS R6, R9 ;  /* 0x0000000900067213 */ /* 0x000fe40000000000 */
[-C--:B------:R-:W-:Y:S01]  /*0110*/  IABS R13, R0.reuse ;  /* 0x00000000000d7213 */ /* 0x080fe20000000000 */
[----:B------:R-:W1:Y:S01]  /*0120*/  LDCU UR5, c[0x0][0x3ac] ;  /* 0x00007580ff0577ac */ /* 0x000e620008000800 */
[----:B------:R-:W-:Y:S02]  /*0130*/  IABS R10, R0 ;  /* 0x00000000000a7213 */ /* 0x000fe40000000000 */
[----:B------:R-:W2:Y:S08]  /*0140*/  I2F.RP R5, R13 ;  /* 0x0000000d00057306 */ /* 0x000eb00000209400 */
[----:B--2---:R-:W2:Y:S02]  /*0150*/  MUFU.RCP R5, R5 ;  /* 0x0000000500057308 */ /* 0x004ea40000001000 */
[----:B--2---:R-:W-:-:S06]  /*0160*/  VIADD R2, R5, 0xffffffe ;  /* 0x0ffffffe05027836 */ /* 0x004fcc0000000000 */
[----:B------:R2:W3:Y:S02]  /*0170*/  F2I.FTZ.U32.TRUNC.NTZ R3, R2 ;  /* 0x0000000200037305 */ /* 0x0004e4000021f000 */
[----:B--2---:R-:W-:Y:S02]  /*0180*/  IMAD.MOV.U32 R2, RZ, RZ, RZ ;  /* 0x000000ffff027224 */ /* 0x004fe400078e00ff */
[----:B---3--:R-:W-:-:S04]  /*0190*/  IMAD.MOV R8, RZ, RZ, -R3 ;  /* 0x000000ffff087224 */ /* 0x008fc800078e0a03 */
[----:B------:R-:W-:Y:S02]  /*01a0*/  IMAD R15, R8, R13, RZ ;  /* 0x0000000d080f7224 */ /* 0x000fe400078e02ff */
[----:B------:R-:W2:Y:S02]  /*01b0*/  I2F.RP R8, R17 ;  /* 0x0000001100087306 */ /* 0x000ea40000209400 */
[----:B------:R-:W-:-:S04]  /*01c0*/  IMAD.HI.U32 R3, R3, R15, R2 ;  /* 0x0000000f03037227 */ /* 0x000fc800078e0002 */
[----:B------:R-:W-:Y:S02]  /*01d0*/  IMAD.MOV R2, RZ, RZ, -R10 ;  /* 0x000000ffff027224 */ /* 0x000fe400078e0a0a */
[----:B------:R-:W-:-:S04]  /*01e0*/  IMAD.HI.U32 R5, R3, R6, RZ ;  /* 0x0000000603057227 */ /* 0x000fc800078e00ff */
[----:B------:R-:W-:Y:S01]  /*01f0*/  IMAD R2, R5, R2, R6 ;  /* 0x0000000205027224 */ /* 0x000fe200078e0206 */
[----:B--2---:R-:W2:Y:S04]  /*0200*/  MUFU.RCP R8, R8 ;  /* 0x0000000800087308 */ /* 0x004ea80000001000 */
[----:B------:R-:W-:Y:S02]  /*0210*/  ISETP.GT.U32.AND P1, PT, R13, R2, PT ;  /* 0x000000020d00720c */ /* 0x000fe40003f24070 */
[----:B------:R-:W-:-:S11]  /*0220*/  IABS R22, R4 ;  /* 0x0000000400167213 */ /* 0x000fd60000000000 */
[----:B------:R-:W-:Y:S02]  /*0230*/  @!P1 IMAD.IADD R2, R2, 0x1, -R13 ;  /* 0x0000000102029824 */ /* 0x000fe400078e0a0d */
[----:B--2---:R-:W-:Y:S02]  /*0240*/  VIADD R3, R8, 0xffffffe ;  /* 0x0ffffffe08037836 */ /* 0x004fe40000000000 */
[----:B------:R-:W-:Y:S01]  /*0250*/  @!P1 VIADD R5, R5, 0x1 ;  /* 0x0000000105059836 */ /* 0x000fe20000000000 */
[----:B------:R-:W-:Y:S02]  /*0260*/  ISETP.GE.U32.AND P0, PT, R2, R13, PT ;  /* 0x0000000d0200720c */ /* 0x000fe40003f06070 */
[----:B------:R-:W-:Y:S01]  /*0270*/  LOP3.LUT R2, R9, R0, RZ, 0x3c, !PT ;  /* 0x0000000009027212 */ /* 0x000fe200078e3cff */
[----:B------:R-:W2:Y:S01]  /*0280*/  F2I.FTZ.U32.TRUNC.NTZ R3, R3 ;  /* 0x0000000300037305 */ /* 0x000ea2000021f000 */
[----:B------:R-:W-:Y:S02]  /*0290*/  ISETP.NE.AND P1, PT, R0, RZ, PT ;  /* 0x000000ff0000720c */ /* 0x000fe40003f25270 */
[----:B------:R-:W-:-:S05]  /*02a0*/  ISETP.GE.AND P2, PT, R2, RZ, PT ;  /* 0x000000ff0200720c */ /* 0x000fca0003f46270 */
[----:B------:R-:W3:Y:S02]  /*02b0*/  I2F.RP R10, R22 ;  /* 0x00000016000a7306 */ /* 0x000ee40000209400 */
[----:B------:R-:W-:Y:S02]  /*02c0*/  @P0 VIADD R5, R5, 0x1 ;  /* 0x0000000105050836 */ /* 0x000fe40000000000 */
[----:B--2---:R-:W-:-:S04]  /*02d0*/  IMAD.MOV R2, RZ, RZ, -R3 ;  /* 0x000000ffff027224 */ /* 0x004fc800078e0a03 */
[----:B------:R-:W-:Y:S01]  /*02e0*/  @!P2 IMAD.MOV R5, RZ, RZ, -R5 ;  /* 0x000000ffff05a224 */ /* 0x000fe200078e0a05 */
[----:B------:R-:W-:Y:S01]  /*02f0*/  @!P1 LOP3.LUT R5, RZ, R0, RZ, 0x33, !PT ;  /* 0x00000000ff059212 */ /* 0x000fe200078e33ff */
[----:B------:R-:W-:Y:S02]  /*0300*/  IMAD R13, R2, R17, RZ ;  /* 0x00000011020d7224 */ /* 0x000fe400078e02ff */
[----:B------:R-:W-:Y:S01]  /*0310*/  IMAD.MOV.U32 R2, RZ, RZ, RZ ;  /* 0x000000ffff027224 */ /* 0x000fe200078e00ff */
[----:B------:R-:W-:Y:S01]  /*0320*/  IABS R8, R5 ;  /* 0x0000000500087213 */ /* 0x000fe20000000000 */
[----:B---3--:R-:W2:Y:S01]  /*0330*/  MUFU.RCP R10, R10 ;  /* 0x0000000a000a7308 */ /* 0x008ea20000001000 */
[----:B------:R-:W-:Y:S01]  /*0340*/  ISETP.GE.AND P2, PT, R5, RZ, PT ;  /* 0x000000ff0500720c */ /* 0x000fe20003f46270 */
[----:B------:R-:W-:-:S06]  /*0350*/  IMAD.HI.U32 R2, R3, R13, R2 ;  /* 0x0000000d03027227 */ /* 0x000fcc00078e0002 */
[----:B------:R-:W-:-:S04]  /*0360*/  IMAD.HI.U32 R2, R2, R8, RZ ;  /* 0x0000000802027227 */ /* 0x000fc800078e00ff */
[----:B------:R-:W-:-:S04]  /*0370*/  IMAD.MOV R2, RZ, RZ, -R2 ;  /* 0x000000ffff027224 */ /* 0x000fc800078e0a02 */
[C---:B------:R-:W-:Y:S02]  /*0380*/  IMAD R8, R17.reuse, R2, R8 ;  /* 0x0000000211087224 */ /* 0x040fe400078e0208 */
[----:B--2---:R-:W-:Y:S01]  /*0390*/  VIADD R12, R10, 0xffffffe ;  /* 0x0ffffffe0a0c7836 */ /* 0x004fe20000000000 */
[----:B------:R-:W2:Y:S02]  /*03a0*/  LDC.64 R2, c[0x0][0x390] ;  /* 0x0000e400ff027b82 */ /* 0x000ea40000000a00 */
[----:B------:R-:W-:Y:S01]  /*03b0*/  ISETP.GT.U32.AND P0, PT, R17, R8, PT ;  /* 0x000000081100720c */ /* 0x000fe20003f04070 */
[----:B------:R-:W3:-:S12]  /*03c0*/  F2I.FTZ.U32.TRUNC.NTZ R13, R12 ;  /* 0x0000000c000d7305 */ /* 0x000ed8000021f000 */
[----:B------:R-:W-:Y:S01]  /*03d0*/  @!P0 IMAD.IADD R8, R8, 0x1, -R17 ;  /* 0x0000000108088824 */ /* 0x000fe200078e0a11 */
[----:B------:R-:W-:Y:S01]  /*03e0*/  ISETP.NE.AND P0, PT, R11, RZ, PT ;  /* 0x000000ff0b00720c */ /* 0x000fe20003f05270 */
[----:B---3--:R-:W-:-:S03]  /*03f0*/  IMAD.MOV R15, RZ, RZ, -R13 ;  /* 0x000000ffff0f7224 */ /* 0x008fc600078e0a0d */
[----:B------:R-:W-:Y:S01]  /*0400*/  ISETP.GT.U32.AND P1, PT, R17, R8, PT ;  /* 0x000000081100720c */ /* 0x000fe20003f24070 */
[----:B------:R-:W-:Y:S02]  /*0410*/  IMAD.MOV.U32 R12, RZ, RZ, RZ ;  /* 0x000000ffff0c7224 */ /* 0x000fe400078e00ff */
[----:B------:R-:W-:-:S04]  /*0420*/  IMAD R15, R15, R22, RZ ;  /* 0x000000160f0f7224 */ /* 0x000fc800078e02ff */
[----:B------:R-:W-:-:S06]  /*0430*/  IMAD.HI.U32 R13, R13, R15, R12 ;  /* 0x0000000f0d0d7227 */ /* 0x000fcc00078e000c */
[----:B------:R-:W-:Y:S02]  /*0440*/  @!P1 IMAD.IADD R8, R8, 0x1, -R17 ;  /* 0x0000000108089824 */ /* 0x000fe400078e0a11 */
[----:B------:R-:W-:-:S04]  /*0450*/  IMAD.HI.U32 R17, R13, R6, RZ ;  /* 0x000000060d117227 */ /* 0x000fc800078e00ff */
[----:B------:R-:W-:Y:S01]  /*0460*/  @!P2 IMAD.MOV R8, RZ, RZ, -R8 ;  /* 0x000000ffff08a224 */ /* 0x000fe200078e0a08 */
[----:B------:R-:W-:Y:S01]  /*0470*/  @!P0 LOP3.LUT R8, RZ, R11, RZ, 0x33, !PT ;  /* 0x0000000bff088212 */ /* 0x000fe200078e33ff */
[----:B------:R-:W-:-:S04]  /*0480*/  IMAD.MOV R13, RZ, RZ, -R17 ;  /* 0x000000ffff0d7224 */ /* 0x000fc800078e0a11 */
[----:B------:R-:W-:Y:S02]  /*0490*/  IMAD R13, R22, R13, R6 ;  /* 0x0000000d160d7224 */ /* 0x000fe400078e0206 */
[----:B--2---:R-:W-:-:S03]  /*04a0*/  IMAD.WIDE R2, R8, 0x4, R2 ;  /* 0x0000000408027825 */ /* 0x004fc600078e0202 */
[----:B------:R-:W-:Y:S02]  /*04b0*/  ISETP.GT.U32.AND P1, PT, R22, R13, PT ;  /* 0x0000000d1600720c */ /* 0x000fe40003f24070 */
[----:B0-----:R0:W5:Y:S01]  /*04c0*/  LDG.E.CONSTANT R5, desc[UR6][R2.64] ;  /* 0x0000000602057981 */ /* 0x001162000c1e9900 */
[----:B------:R-:W-:Y:S01]  /*04d0*/  ISETP.GE.AND P2, PT, R9, RZ, PT ;  /* 0x000000ff0900720c */ /* 0x000fe20003f46270 */
[----:B-1----:R-:W-:Y:S01]  /*04e0*/  UISETP.GE.AND UP0, UPT, UR5, 0x1, UPT ;  /* 0x000000010500788c */ /* 0x002fe2000bf06270 */
[----:B0-----:R-:W0:Y:S08]  /*04f0*/  LDC.64 R2, c[0x0][0x398] ;  /* 0x0000e600ff027b82 */ /* 0x001e300000000a00 */
[----:B------:R-:W-:-:S04]  /*0500*/  @!P1 IMAD.IADD R13, R13, 0x1, -R22 ;  /* 0x000000010d0d9824 */ /* 0x000fc800078e0a16 */
[----:B------:R-:W-:Y:S01]  /*0510*/  IMAD.IADD R10, R13, 0x1, -R22 ;  /* 0x000000010d0a7824 */ /* 0x000fe200078e0a16 */
[----:B------:R-:W-:-:S04]  /*0520*/  ISETP.GT.U32.AND P0, PT, R22, R13, PT ;  /* 0x0000000d1600720c */ /* 0x000fc80003f04070 */
[----:B------:R-:W-:-:S05]  /*0530*/  SEL R19, R10, R13, !P0 ;  /* 0x0000000d0a137207 */ /* 0x000fca0004000000 */
[----:B------:R-:W-:Y:S02]  /*0540*/  @!P2 IMAD.MOV R19, RZ, RZ, -R19 ;  /* 0x000000ffff13a224 */ /* 0x000fe400078e0a13 */
[----:B0-----:R-:W-:Y:S01]  /*0550*/  IMAD.WIDE R2, R9, 0x4, R2 ;  /* 0x0000000409027825 */ /* 0x001fe200078e0202 */
[----:B------:R-:W-:Y:S06]  /*0560*/  BRA.U !UP0, `(.L_x_7) ;  /* 0x0000000908ac7547 */ /* 0x000fec000b800000 */
[----:B------:R-:W-:Y:S01]  /*0570*/  IABS R15, R7 ;  /* 0x00000007000f7213 */ /* 0x000fe20000000000 */
[----:B------:R-:W-:Y:S01]  /*0580*/  IMAD R14, R0, R11, RZ ;  /* 0x0000000b000e7224 */ /* 0x000fe200078e02ff */
[----:B------:R-:W-:Y:S01]  /*0590*/  ISETP.GE.U32.AND P0, PT, R13, R22, PT ;  /* 0x000000160d00720c */ /* 0x000fe20003f06070 */
[----:B------:R-:W-:Y:S01]  /*05a0*/  @!P1 VIADD R17, R17, 0x1 ;  /* 0x0000000111119836 */ /* 0x000fe20000000000 */
[----:B------:R-:W0:Y:S01]  /*05b0*/  I2F.RP R18, R15 ;  /* 0x0000000f00127306 */ /* 0x000e220000209400 */
[C---:B------:R-:W-:Y:S01]  /*05c0*/  LOP3.LUT R10, R9.reuse, R4, RZ, 0x3c, !PT ;  /* 0x00000004090a7212 */ /* 0x040fe200078e3cff */
[----:B------:R-:W-:Y:S01]  /*05d0*/  IMAD R8, R8, UR5, RZ ;  /* 0x0000000508087c24 */ /* 0x000fe2000f8e02ff */
[-C--:B------:R-:W-:Y:S01]  /*05e0*/  IABS R16, R14.reuse ;  /* 0x0000000e00107213 */ /* 0x080fe20000000000 */
[----:B------:R-:W-:Y:S01]  /*05f0*/  UIADD3 UR4, UPT, UPT, -UR5, URZ, URZ ;  /* 0x000000ff05047290 */ /* 0x000fe2000fffe1ff */
[----:B------:R-:W-:Y:S01]  /*0600*/  ISETP.GE.AND P2, PT, R10, RZ, PT ;  /* 0x000000ff0a00720c */ /* 0x000fe20003f46270 */
[----:B------:R-:W-:Y:S01]  /*0610*/  IMAD R27, R8, 0x9, RZ ;  /* 0x00000009081b7824 */ /* 0x000fe200078e02ff */
[----:B------:R-:W-:Y:S01]  /*0620*/  LOP3.LUT R9, R9, R14, RZ, 0x3c, !PT ;  /* 0x0000000e09097212 */ /* 0x000fe200078e3cff */
[----:B------:R-:W1:Y:S01]  /*0630*/  I2F.RP R20, R16 ;  /* 0x0000001000147306 */ /* 0x000e620000209400 */
[----:B------:R-:W2:Y:S02]  /*0640*/  LDCU.64 UR8, c[0x0][0x380] ;  /* 0x00007000ff0877ac */ /* 0x000ea40008000a00 */
[----:B------:R-:W-:Y:S01]  /*0650*/  @P0 VIADD R17, R17, 0x1 ;  /* 0x0000000111110836 */ /* 0x000fe20000000000 */
[----:B------:R-:W-:-:S02]  /*0660*/  ISETP.NE.AND P0, PT, R4, RZ, PT ;  /* 0x000000ff0400720c */ /* 0x000fc40003f05270 */
[----:B------:R-:W-:Y:S02]  /*0670*/  ISETP.GE.AND P3, PT, R9, RZ, PT ;  /* 0x000000ff0900720c */ /* 0x000fe40003f66270 */
[----:B0-----:R-:W0:Y:S02]  /*0680*/  MUFU.RCP R18, R18 ;  /* 0x0000001200127308 */ /* 0x001e240000001000 */
[----:B------:R-:W-:-:S06]  /*0690*/  @!P2 IMAD.MOV R17, RZ, RZ, -R17 ;  /* 0x000000ffff11a224 */ /* 0x000fcc00078e0a11 */
[----:B-1----:R-:W1:Y:S01]  /*06a0*/  MUFU.RCP R20, R20 ;  /* 0x0000001400147308 */ /* 0x002e620000001000 */
[----:B0-----:R-:W-:Y:S01]  /*06b0*/  VIADD R11, R18, 0xffffffe ;  /* 0x0ffffffe120b7836 */ /* 0x001fe20000000000 */
[----:B------:R-:W-:-:S04]  /*06c0*/  LOP3.LUT R18, RZ, R4, RZ, 0x33, !PT ;  /* 0x00000004ff127212 */ /* 0x000fc800078e33ff */
[C---:B------:R-:W-:Y:S02]  /*06d0*/  SEL R17, R18.reuse, R17, !P0 ;  /* 0x0000001112117207 */ /* 0x040fe40004000000 */
[----:B------:R-:W0:Y:S01]  /*06e0*/  F2I.FTZ.U32.TRUNC.NTZ R11, R11 ;  /* 0x0000000b000b7305 */ /* 0x000e22000021f000 */
[----:B------:R-:W-:Y:S01]  /*06f0*/  SEL R19, R18, R19, !P0 ;  /* 0x0000001312137207 */ /* 0x000fe20004000000 */
[----:B-1----:R-:W-:Y:S01]  /*0700*/  VIADD R12, R20, 0xffffffe ;  /* 0x0ffffffe140c7836 */ /* 0x002fe20000000000 */
[----:B------:R-:W-:Y:S02]  /*0710*/  IABS R20, R14 ;  /* 0x0000000e00147213 */ /* 0x000fe40000000000 */
[----:B------:R-:W-:Y:S01]  /*0720*/  ISETP.GE.AND P2, PT, R17, RZ, PT ;  /* 0x000000ff1100720c */ /* 0x000fe20003f46270 */
[----:B------:R-:W-:Y:S02]  /*0730*/  VIADD R9, R19, 0x1 ;  /* 0x0000000113097836 */ /* 0x000fe40000000000 */
[----:B------:R1:W3:Y:S03]  /*0740*/  F2I.FTZ.U32.TRUNC.NTZ R13, R12 ;  /* 0x0000000c000d7305 */ /* 0x0002e6000021f000 */
[----:B------:R-:W-:Y:S01]  /*0750*/  ISETP.GE.AND P6, PT, R9, R4, PT ;  /* 0x000000040900720c */ /* 0x000fe20003fc6270 */
[----:B0-----:R-:W-:-:S03]  /*0760*/  IMAD.MOV R10, RZ, RZ, -R11 ;  /* 0x000000ffff0a7224 */ /* 0x001fc600078e0a0b */
[----:B------:R-:W-:Y:S02]  /*0770*/  ISETP.GT.AND P6, PT, R19, -0x2, !P6 ;  /* 0xfffffffe1300780c */ /* 0x000fe400077c4270 */
[----:B-1----:R-:W-:Y:S01]  /*0780*/  IABS R12, R17 ;  /* 0x00000011000c7213 */ /* 0x002fe20000000000 */
[----:B------:R-:W-:Y:S02]  /*0790*/  IMAD R21, R10, R15, RZ ;  /* 0x0000000f0a157224 */ /* 0x000fe400078e02ff */
[----:B------:R-:W-:Y:S02]  /*07a0*/  IMAD.MOV.U32 R10, RZ, RZ, RZ ;  /* 0x000000ffff0a7224 */ /* 0x000fe400078e00ff */
[----:B---3--:R-:W-:Y:S02]  /*07b0*/  IMAD.MOV R23, RZ, RZ, -R13 ;  /* 0x000000ffff177224 */ /* 0x008fe400078e0a0d */
[----:B------:R-:W-:-:S04]  /*07c0*/  IMAD.HI.U32 R10, R11, R21, R10 ;  /* 0x000000150b0a7227 */ /* 0x000fc800078e000a */
[----:B------:R-:W-:Y:S02]  /*07d0*/  IMAD.MOV.U32 R11, RZ, RZ, R12 ;  /* 0x000000ffff0b7224 */ /* 0x000fe400078e000c */
[----:B------:R-:W-:Y:S02]  /*07e0*/  IMAD R21, R23, R16, RZ ;  /* 0x0000001017157224 */ /* 0x000fe400078e02ff */
[----:B------:R-:W-:-:S04]  /*07f0*/  IMAD.HI.U32 R10, R10, R11, RZ ;  /* 0x0000000b0a0a7227 */ /* 0x000fc800078e00ff */
[----:B------:R-:W-:Y:S02]  /*0800*/  IMAD.MOV.U32 R12, RZ, RZ, RZ ;  /* 0x000000ffff0c7224 */ /* 0x000fe400078e00ff */
[----:B------:R-:W-:Y:S02]  /*0810*/  IMAD.MOV R10, RZ, RZ, -R10 ;  /* 0x000000ffff0a7224 */ /* 0x000fe400078e0a0a */
[----:B------:R-:W-:-:S04]  /*0820*/  IMAD.HI.U32 R13, R13, R21, R12 ;  /* 0x000000150d0d7227 */ /* 0x000fc800078e000c */
[----:B------:R-:W-:Y:S02]  /*0830*/  IMAD R10, R15, R10, R11 ;  /* 0x0000000a0f0a7224 */ /* 0x000fe400078e020b */
[----:B------:R-:W-:Y:S02]  /*0840*/  IMAD.MOV R12, RZ, RZ, -R20 ;  /* 0x000000ffff0c7224 */ /* 0x000fe400078e0a14 */
[----:B------:R-:W-:Y:S01]  /*0850*/  IMAD.HI.U32 R13, R13, R6, RZ ;  /* 0x000000060d0d7227 */ /* 0x000fe200078e00ff */
[----:B------:R-:W-:-:S03]  /*0860*/  ISETP.GT.U32.AND P1, PT, R15, R10, PT ;  /* 0x0000000a0f00720c */ /* 0x000fc60003f24070 */
[----:B------:R-:W-:-:S05]  /*0870*/  IMAD R11, R13, R12, R6 ;  /* 0x0000000c0d0b7224 */ /* 0x000fca00078e0206 */
[----:B------:R-:W-:-:S05]  /*0880*/  ISETP.GT.U32.AND P4, PT, R16, R11, PT ;  /* 0x0000000b1000720c */ /* 0x000fca0003f84070 */
[----:B------:R-:W-:-:S05]  /*0890*/  @!P1 IMAD.IADD R10, R10, 0x1, -R15 ;  /* 0x000000010a0a9824 */ /* 0x000fca00078e0a0f */
[----:B------:R-:W-:-:S03]  /*08a0*/  ISETP.GT.U32.AND P5, PT, R15, R10, PT ;  /* 0x0000000a0f00720c */ /* 0x000fc60003fa4070 */
[----:B------:R-:W-:Y:S02]  /*08b0*/  @!P4 IMAD.IADD R11, R11, 0x1, -R16 ;  /* 0x000000010b0bc824 */ /* 0x000fe400078e0a10 */
[----:B------:R-:W-:Y:S01]  /*08c0*/  @!P4 VIADD R13, R13, 0x1 ;  /* 0x000000010d0dc836 */ /* 0x000fe20000000000 */
[----:B------:R-:W-:Y:S02]  /*08d0*/  ISETP.NE.AND P4, PT, R7, RZ, PT ;  /* 0x000000ff0700720c */ /* 0x000fe40003f85270 */
[----:B------:R-:W-:-:S05]  /*08e0*/  ISETP.GE.U32.AND P1, PT, R11, R16, PT ;  /* 0x000000100b00720c */ /* 0x000fca0003f26070 */
[----:B------:R-:W-:Y:S01]  /*08f0*/  @!P5 IMAD.IADD R10, R10, 0x1, -R15 ;  /* 0x000000010a0ad824 */ /* 0x000fe200078e0a0f */
[----:B------:R-:W-:-:S03]  /*0900*/  ISETP.NE.AND P5, PT, R14, RZ, PT ;  /* 0x000000ff0e00720c */ /* 0x000fc60003fa5270 */
[----:B------:R-:W-:Y:S02]  /*0910*/  @!P2 IMAD.MOV R10, RZ, RZ, -R10 ;  /* 0x000000ffff0aa224 */ /* 0x000fe400078e0a0a */
[-C--:B------:R-:W-:Y:S02]  /*0920*/  @!P4 LOP3.LUT R10, RZ, R7.reuse, RZ, 0x33, !PT ;  /* 0x00000007ff0ac212 */ /* 0x080fe400078e33ff */
[----:B------:R-:W-:Y:S01]  /*0930*/  @P1 VIADD R13, R13, 0x1 ;  /* 0x000000010d0d1836 */ /* 0x000fe20000000000 */
[----:B------:R-:W-:Y:S02]  /*0940*/  ISETP.GT.AND P4, PT, R19, RZ, PT ;  /* 0x000000ff1300720c */ /* 0x000fe40003f84270 */
[C---:B------:R-:W-:Y:S01]  /*0950*/  LOP3.LUT R11, R10.reuse, R7, RZ, 0xfc, !PT ;  /* 0x000000070a0b7212 */ /* 0x040fe200078efcff */
[----:B------:R-:W-:Y:S01]  /*0960*/  @!P3 IMAD.MOV R13, RZ, RZ, -R13 ;  /* 0x000000ffff0db224 */ /* 0x000fe200078e0a0d */
[----:B------:R-:W-:Y:S01]  /*0970*/  ISETP.GT.AND P3, PT, R7, -0x1, PT ;  /* 0xffffffff0700780c */ /* 0x000fe20003f64270 */
[C---:B------:R-:W-:Y:S01]  /*0980*/  VIADD R6, R10.reuse, 0x1 ;  /* 0x000000010a067836 */ /* 0x040fe20000000000 */
[----:B------:R-:W-:Y:S01]  /*0990*/  @!P5 LOP3.LUT R13, RZ, R14, RZ, 0x33, !PT ;  /* 0x0000000eff0dd212 */ /* 0x000fe200078e33ff */
[-C--:B------:R-:W-:Y:S01]  /*09a0*/  IMAD R23, R10, R4.reuse, RZ ;  /* 0x000000040a177224 */ /* 0x080fe200078e02ff */
[----:B------:R-:W-:-:S02]  /*09b0*/  LOP3.LUT R12, R11, R4, RZ, 0xfc, !PT ;  /* 0x000000040b0c7212 */ /* 0x000fc400078efcff */
[-C--:B------:R-:W-:Y:S01]  /*09c0*/  ISETP.GE.AND P5, PT, R6, R7.reuse, PT ;  /* 0x000000070600720c */ /* 0x080fe20003fa6270 */
[----:B------:R-:W-:Y:S01]  /*09d0*/  IMAD R13, R13, UR5, RZ ;  /* 0x000000050d0d7c24 */ /* 0x000fe2000f8e02ff */
[----:B------:R-:W-:Y:S01]  /*09e0*/  ISETP.GT.AND P0, PT, R12, -0x1, P4 ;  /* 0xffffffff0c00780c */ /* 0x000fe20002704270 */
[----:B------:R-:W-:Y:S01]  /*09f0*/  IMAD.IADD R24, R23, 0x1, R4 ;  /* 0x0000000117187824 */ /* 0x000fe200078e0204 */
[----:B------:R-:W-:Y:S01]  /*0a00*/  ISETP.GT.AND P4, PT, R4, -0x1, P4 ;  /* 0xffffffff0400780c */ /* 0x000fe20002784270 */
[----:B------:R-:W-:Y:S01]  /*0a10*/  IMAD R18, R13, R4, RZ ;  /* 0x000000040d127224 */ /* 0x000fe200078e02ff */
[C---:B------:R-:W-:Y:S02]  /*0a20*/  ISETP.GT.AND P3, PT, R10.reuse, RZ, P3 ;  /* 0x000000ff0a00720c */ /* 0x040fe40001f64270 */
[----:B------:R-:W-:Y:S01]  /*0a30*/  ISETP.GT.AND P5, PT, R10, -0x2, !P5 ;  /* 0xfffffffe0a00780c */ /* 0x000fe20006fa4270 */
[----:B------:R-:W-:Y:S01]  /*0a40*/  IMAD R18, R18, R7, RZ ;  /* 0x0000000712127224 */ /* 0x000fe200078e02ff */
[----:B------:R-:W-:Y:S01]  /*0a50*/  PLOP3.LUT P1, PT, P3, P4, PT, 0x80, 0x8 ;  /* 0x000000000008781c */ /* 0x000fe20001f29070 */
[----:B------:R-:W-:Y:S01]  /*0a60*/  VIADD R7, R10, 0xffffffff ;  /* 0xffffffff0a077836 */ /* 0x000fe20000000000 */
[----:B------:R-:W-:-:S02]  /*0a70*/  PLOP3.LUT P4, PT, P5, P4, PT, 0x80, 0x8 ;  /* 0x000000000008781c */ /* 0x000fc40002f89070 */
[-C--:B------:R-:W-:Y:S01]  /*0a80*/  LOP3.LUT R6, R19, R4.reuse, RZ, 0xfc, !PT ;  /* 0x0000000413067212 */ /* 0x080fe200078efcff */
[-C--:B------:R-:W-:Y:S01]  /*0a90*/  IMAD R22, R7, R4.reuse, RZ ;  /* 0x0000000407167224 */ /* 0x080fe200078e02ff */
[----:B------:R-:W-:Y:S02]  /*0aa0*/  P2R R26, PR, RZ, 0x10 ;  /* 0x00000010ff1a7803 */ /* 0x000fe40000000000 */
[----:B------:R-:W-:Y:S02]  /*0ab0*/  ISETP.GT.AND P4, PT, R6, -0x1, P5 ;  /* 0xffffffff0600780c */ /* 0x000fe40002f84270 */
[----:B------:R-:W-:Y:S02]  /*0ac0*/  PLOP3.LUT P5, PT, P5, P6, PT, 0x80, 0x8 ;  /* 0x000000000008781c */ /* 0x000fe40002fad070 */
[----:B------:R-:W-:Y:S02]  /*0ad0*/  IADD3 R25, PT, PT, R19, R4, R22 ;  /* 0x0000000413197210 */ /* 0x000fe40007ffe016 */
[----:B------:R-:W-:-:S02]  /*0ae0*/  P2R R28, PR, RZ, 0x20 ;  /* 0x00000020ff1c7803 */ /* 0x000fc40000000000 */
[----:B------:R-:W-:Y:S01]  /*0af0*/  ISETP.GT.AND P5, PT, R11, -0x1, P6 ;  /* 0xffffffff0b00780c */ /* 0x000fe200037a4270 */
[--C-:B------:R-:W-:Y:S01]  /*0b00*/  IMAD.IADD R29, R25, 0x1, R4.reuse ;  /* 0x00000001191d7824 */ /* 0x100fe200078e0204 */
[----:B------:R-:W-:Y:S02]  /*0b10*/  LOP3.LUT R11, R11, R19, R4, 0xfe, !PT ;  /* 0x000000130b0b7212 */ /* 0x000fe400078efe04 */
[----:B------:R-:W-:Y:S02]  /*0b20*/  PLOP3.LUT P2, PT, P3, P6, PT, 0x80, 0x8 ;  /* 0x000000000008781c */ /* 0x000fe40001f4d070 */
[----:B------:R-:W-:Y:S02]  /*0b30*/  P2R R30, PR, RZ, 0x20 ;  /* 0x00000020ff1e7803 */ /* 0x000fe40000000000 */
[----:B------:R-:W-:Y:S02]  /*0b40*/  ISETP.GT.AND P3, PT, R6, -0x1, P3 ;  /* 0xffffffff0600780c */ /* 0x000fe40001f64270 */
[----:B--2---:R-:W-:-:S13]  /*0b50*/  ISETP.GE.AND P5, PT, R11, RZ, PT ;  /* 0x000000ff0b00720c */ /* 0x004fda0003fa6270 */
.L_x_8:
[----:B------:R-:W-:Y:S02]  /*0b60*/  P2R R6, PR, RZ, 0x1 ;  /* 0x00000001ff067803 */ /* 0x000fe40000000000 */
[----:B------:R-:W-:Y:S02]  /*0b70*/  SHF.R.S32.HI R4, RZ, 0x1f, R18 ;  /* 0x0000001fff047819 */ /* 0x000fe40000011412 */
[----:B------:R-:W-:Y:S02]  /*0b80*/  SHF.R.S32.HI R13, RZ, 0x1f, R19 ;  /* 0x0000001fff0d7819 */ /* 0x000fe40000011413 */
[--C-:B------:R-:W-:Y:S02]  /*0b90*/  SHF.R.S32.HI R7, RZ, 0x1f, R23.reuse ;  /* 0x0000001fff077819 */ /* 0x100fe40000011417 */
[----:B------:R-:W-:-:S04]  /*0ba0*/  IADD3 R8, P0, P6, R18, R19, R23 ;  /* 0x0000001312087210 */ /* 0x000fc80007e1e017 */
[----:B------:R-:W-:Y:S02]  /*0bb0*/  IADD3.X R9, PT, PT, R4, R13, R7, P0, P6 ;  /* 0x0000000d04097210 */ /* 0x000fe400007ec407 */
[--C-:B------:R-:W-:Y:S02]  /*0bc0*/  SHF.R.S32.HI R7, RZ, 0x1f, R24.reuse ;  /* 0x0000001fff077819 */ /* 0x100fe40000011418 */
[----:B------:R-:W-:-:S04]  /*0bd0*/  IADD3 R17, P0, P6, R18, R19, R24 ;  /* 0x0000001312117210 */ /* 0x000fc80007e1e018 */
[----:B------:R-:W-:Y:S02]  /*0be0*/  IADD3.X R20, PT, PT, R4, R13, R7, P0, P6 ;  /* 0x0000000d04147210 */ /* 0x000fe400007ec407 */
[----:B------:R-:W-:Y:S02]  /*0bf0*/  ISETP.NE.AND P0, PT, R6, RZ, PT ;  /* 0x000000ff0600720c */ /* 0x000fe40003f05270 */
[----:B------:R-:W-:-:S04]  /*0c00*/  LEA R6, P6, R8, UR8, 0x2 ;  /* 0x0000000808067c11 */ /* 0x000fc8000f8c10ff */
[----:B------:R-:W-:Y:S01]  /*0c10*/  LEA.HI.X R7, R8, UR9, R9, 0x2, P6 ;  /* 0x0000000908077c11 */ /* 0x000fe2000b0f1409 */
[----:B------:R-:W-:-:S05]  /*0c20*/  @P3 IMAD.IADD R9, R19, 0x1, R22 ;  /* 0x0000000113093824 */ /* 0x000fca00078e0216 */
[----:B------:R-:W-:-:S04]  /*0c30*/  @P3 IADD3 R10, P6, PT, R9, R18, RZ ;  /* 0x00000012090a3210 */ /* 0x000fc80007fde0ff */
[----:B------:R-:W-:Y:S02]  /*0c40*/  @P3 LEA.HI.X.SX32 R9, R9, R4, 0x1, P6 ;  /* 0x0000000409093211 */ /* 0x000fe400030f0eff */
[----:B------:R-:W-:-:S04]  /*0c50*/  @P3 LEA R8, P6, R10, UR8, 0x2 ;  /* 0x000000080a083c11 */ /* 0x000fc8000f8c10ff */
[----:B------:R-:W-:Y:S02]  /*0c60*/  @P3 LEA.HI.X R9, R10, UR9, R9, 0x2, P6 ;  /* 0x000000090a093c11 */ /* 0x000fe4000b0f1409 */
[----:B------:R-:W-:Y:S02]  /*0c70*/  IADD3 R11, P6, PT, R19, R22, RZ ;  /* 0x00000016130b7210 */ /* 0x000fe40007fde0ff */
[----:B------:R-:W-:Y:S01]  /*0c80*/  SHF.R.S32.HI R21, RZ, 0x1f, R25 ;  /* 0x0000001fff157819 */ /* 0x000fe20000011419 */
[----:B------:R0:W2:Y:S01]  /*0c90*/  @P3 LDG.E.CONSTANT R8, desc[UR6][R8.64] ;  /* 0x0000000608083981 */ /* 0x0000a2000c1e9900 */
[----:B------:R-:W-:Y:S02]  /*0ca0*/  LEA.HI.X.SX32 R13, R22, R13, 0x1, P6 ;  /* 0x0000000d160d7211 */ /* 0x000fe400030f0eff */
[----:B------:R-:W-:-:S05]  /*0cb0*/  IADD3 R11, P6, PT, R18, R11, RZ ;  /* 0x0000000b120b7210 */ /* 0x000fca0007fde0ff */
[----:B------:R-:W-:Y:S01]  /*0cc0*/  IMAD.X R12, R4, 0x1, R13, P6 ;  /* 0x00000001040c7824 */ /* 0x000fe200030e060d */
[----:B------:R-:W-:-:S04]  /*0cd0*/  LEA R10, P6, R11, UR8, 0x2 ;  /* 0x000000080b0a7c11 */ /* 0x000fc8000f8c10ff */
[----:B------:R-:W-:Y:S02]  /*0ce0*/  LEA.HI.X R11, R11, UR9, R12, 0x2, P6 ;  /* 0x000000090b0b7c11 */ /* 0x000fe4000b0f140c */
[----:B------:R-:W1:Y:S03]  /*0cf0*/  LDC.64 R12, c[0x0][0x388] ;  /* 0x0000e200ff0c7b82 */ /* 0x000e660000000a00 */
[----:B------:R-:W3:Y:S01]  /*0d00*/  @P1 LDG.E.CONSTANT R14, desc[UR6][R10.64+-0x4] ;  /* 0xfffffc060a0e1981 */ /* 0x000ee2000c1e9900 */
[----:B------:R-:W-:-:S03]  /*0d10*/  SHF.R.S32.HI R33, RZ, 0x1f, R29 ;  /* 0x0000001fff217819 */ /* 0x000fc6000001141d */
[----:B------:R-:W4:Y:S01]  /*0d20*/  @P2 LDG.E.CONSTANT R10, desc[UR6][R10.64+0x4] ;  /* 0x000004060a0a2981 */ /* 0x000f22000c1e9900 */
[----:B-1----:R-:W-:-:S05]  /*0d30*/  IMAD.WIDE R12, R27, 0x4, R12 ;  /* 0x000000041b0c7825 */ /* 0x002fca00078e020c */
[----:B------:R-:W3:Y:S04]  /*0d40*/  @P1 LDG.E.CONSTANT R15, desc[UR6][R12.64] ;  /* 0x000000060c0f1981 */ /* 0x000ee8000c1e9900 */
[----:B------:R-:W4:Y:S01]  /*0d50*/  @P0 LDG.E.CONSTANT R32, desc[UR6][R12.64+0xc] ;  /* 0x00000c060c200981 */ /* 0x000f22000c1e9900 */
[----:B---3-5:R-:W-:Y:S01]  /*0d60*/  @P1 FFMA R5, R14, R15, R5 ;  /* 0x0000000f0e051223 */ /* 0x028fe20000000005 */
[----:B------:R-:W-:-:S05]  /*0d70*/  @P5 IADD3 R15, P6, PT, R25, R18, RZ ;  /* 0x00000012190f5210 */ /* 0x000fca0007fde0ff */
[----:B------:R-:W-:Y:S01]  /*0d80*/  @P5 IMAD.X R16, R21, 0x1, R4, P6 ;  /* 0x0000000115105824 */ /* 0x000fe200030e0604 */
[----:B------:R-:W-:-:S04]  /*0d90*/  @P5 LEA R14, P6, R15, UR8, 0x2 ;  /* 0x000000080f0e5c11 */ /* 0x000fc8000f8c10ff */
[----:B------:R-:W-:Y:S02]  /*0da0*/  @P5 LEA.HI.X R15, R15, UR9, R16, 0x2, P6 ;  /* 0x000000090f0f5c11 */ /* 0x000fe4000b0f1410 */
[C---:B------:R-:W-:Y:S02]  /*0db0*/  LEA R16, P6, R17.reuse, UR8, 0x2 ;  /* 0x0000000811107c11 */ /* 0x040fe4000f8c10ff */
[----:B0-----:R-:W-:Y:S01]  /*0dc0*/  P2R R9, PR, RZ, 0x8 ;  /* 0x00000008ff097803 */ /* 0x001fe20000000000 */
[----:B------:R-:W3:Y:S01]  /*0dd0*/  @P5 LDG.E.CONSTANT R14, desc[UR6][R14.64] ;  /* 0x000000060e0e5981 */ /* 0x000ee2000c1e9900 */
[----:B------:R-:W-:Y:S02]  /*0de0*/  LEA.HI.X R17, R17, UR9, R20, 0x2, P6 ;  /* 0x0000000911117c11 */ /* 0x000fe4000b0f1414 */
[----:B------:R-:W-:-:S05]  /*0df0*/  @P4 IADD3 R21, P6, PT, R29, R18, RZ ;  /* 0x000000121d154210 */ /* 0x000fca0007fde0ff */
[----:B------:R-:W-:Y:S01]  /*0e00*/  @P4 IMAD.X R4, R33, 0x1, R4, P6 ;  /* 0x0000000121044824 */ /* 0x000fe200030e0604 */
[C---:B------:R-:W-:Y:S01]  /*0e10*/  @P4 LEA R20, P6, R21.reuse, UR8, 0x2 ;  /* 0x0000000815144c11 */ /* 0x040fe2000f8c10ff */
[----:B------:R-:W3:Y:S03]  /*0e20*/  @P5 LDG.E.CONSTANT R33, desc[UR6][R12.64+0x10] ;  /* 0x000010060c215981 */ /* 0x000ee6000c1e9900 */
[----:B------:R-:W-:Y:S02]  /*0e30*/  @P4 LEA.HI.X R21, R21, UR9, R4, 0x2, P6 ;  /* 0x0000000915154c11 */ /* 0x000fe4000b0f1404 */
[----:B------:R-:W2:Y:S01]  /*0e40*/  @P3 LDG.E.CONSTANT R4, desc[UR6][R12.64+0x4] ;  /* 0x000004060c043981 */ /* 0x000ea2000c1e9900 */
[----:B------:R-:W-:Y:S02]  /*0e50*/  P2R R31, PR, RZ, 0x2 ;  /* 0x00000002ff1f7803 */ /* 0x000fe40000000000 */
[----:B------:R-:W-:Y:S01]  /*0e60*/  ISETP.NE.AND P6, PT, R28, RZ, PT ;  /* 0x000000ff1c00720c */ /* 0x000fe20003fc5270 */
[----:B------:R-:W3:Y:S01]  /*0e70*/  @P4 LDG.E.CONSTANT R20, desc[UR6][R20.64] ;  /* 0x0000000614144981 */ /* 0x000ee2000c1e9900 */
[----:B--2---:R-:W-:Y:S01]  /*0e80*/  @P3 FFMA R5, R8, R4, R5 ;  /* 0x0000000408053223 */ /* 0x004fe20000000005 */
[----:B------:R-:W-:-:S02]  /*0e90*/  ISETP.NE.AND P1, PT, R26, RZ, PT ;  /* 0x000000ff1a00720c */ /* 0x000fc40003f25270 */
[----:B------:R-:W4:Y:S01]  /*0ea0*/  @P2 LDG.E.CONSTANT R4, desc[UR6][R12.64+0x8] ;  /* 0x000008060c042981 */ /* 0x000f22000c1e9900 */
[----:B------:R-:W-:-:S07]  /*0eb0*/  ISETP.NE.AND P3, PT, R30, RZ, PT ;  /* 0x000000ff1e00720c */ /* 0x000fce0003f65270 */
[----:B------:R-:W2:Y:S04]  /*0ec0*/  @P6 LDG.E.CONSTANT R36, desc[UR6][R16.64+0x4] ;  /* 0x0000040610246981 */ /* 0x000ea8000c1e9900 */
[----:B------:R-:W2:Y:S04]  /*0ed0*/  @P6 LDG.E.CONSTANT R11, desc[UR6][R12.64+0x20] ;  /* 0x000020060c0b6981 */ /* 0x000ea8000c1e9900 */
[----:B------:R-:W2:Y:S04]  /*0ee0*/  @P3 LDG.E.CONSTANT R34, desc[UR6][R6.64+0x4] ;  /* 0x0000040606223981 */ /* 0x000ea8000c1e9900 */
[----:B------:R-:W2:Y:S01]  /*0ef0*/  @P3 LDG.E.CONSTANT R8, desc[UR6][R12.64+0x14] ;  /* 0x000014060c083981 */ /* 0x000ea2000c1e9900 */
[----:B----4-:R-:W-:-:S03]  /*0f00*/  @P2 FFMA R5, R10, R4, R5 ;  /* 0x000000040a052223 */ /* 0x010fc60000000005 */
[----:B------:R-:W4:Y:S04]  /*0f10*/  @P0 LDG.E.CONSTANT R4, desc[UR6][R6.64+-0x4] ;  /* 0xfffffc0606040981 */ /* 0x000f28000c1e9900 */
[----:B------:R-:W2:Y:S01]  /*0f20*/  @P4 LDG.E.CONSTANT R10, desc[UR6][R12.64+0x1c] ;  /* 0x00001c060c0a4981 */ /* 0x000ea2000c1e9900 */
[----:B------:R-:W-:Y:S01]  /*0f30*/  UIADD3 UR4, UPT, UPT, UR4, 0x1, URZ ;  /* 0x0000000104047890 */ /* 0x000fe2000fffe0ff */
[----:B----4-:R-:W-:Y:S02]  /*0f40*/  @P0 FFMA R5, R4, R32, R5 ;  /* 0x0000002004050223 */ /* 0x010fe40000000005 */
[----:B------:R-:W4:Y:S04]  /*0f50*/  @P1 LDG.E.CONSTANT R32, desc[UR6][R12.64+0x18] ;  /* 0x000018060c201981 */ /* 0x000f28000c1e9900 */
[----:B------:R-:W4:Y:S01]  /*0f60*/  @P1 LDG.E.CONSTANT R4, desc[UR6][R16.64+-0x4] ;  /* 0xfffffc0610041981 */ /* 0x000f22000c1e9900 */
[----:B---3--:R-:W-:Y:S01]  /*0f70*/  @P5 FFMA R5, R14, R33, R5 ;  /* 0x000000210e055223 */ /* 0x008fe20000000005 */
[----:B------:R-:W-:-:S03]  /*0f80*/  UISETP.NE.AND UP0, UPT, UR4, URZ, UPT ;  /* 0x000000ff0400728c */ /* 0x000fc6000bf05270 */
[----:B--2---:R-:W-:Y:S01]  /*0f90*/  @P3 FFMA R5, R34, R8, R5 ;  /* 0x0000000822053223 */ /* 0x004fe20000000005 */
[----:B------:R-:W-:Y:S01]  /*0fa0*/  ISETP.NE.AND P3, PT, R9, RZ, PT ;  /* 0x000000ff0900720c */ /* 0x000fe20003f65270 */
[----:B------:R-:W-:Y:S02]  /*0fb0*/  IMAD.IADD R18, R0, 0x1, R18 ;  /* 0x0000000100127824 */ /* 0x000fe400078e0212 */
[----:B------:R-:W-:Y:S02]  /*0fc0*/  VIADD R27, R27, 0x9 ;  /* 0x000000091b1b7836 */ /* 0x000fe40000000000 */
[----:B----4-:R-:W-:-:S04]  /*0fd0*/  @P1 FFMA R5, R4, R32, R5 ;  /* 0x0000002004051223 */ /* 0x010fc80000000005 */
[----:B------:R-:W-:Y:S01]  /*0fe0*/  @P4 FFMA R5, R20, R10, R5 ;  /* 0x0000000a14054223 */ /* 0x000fe20000000005 */
[----:B------:R-:W-:-:S03]  /*0ff0*/  ISETP.NE.AND P1, PT, R31, RZ, PT ;  /* 0x000000ff1f00720c */ /* 0x000fc60003f25270 */
[----:B------:R-:W-:Y:S01]  /*1000*/  @P6 FFMA R5, R36, R11, R5 ;  /* 0x0000000b24056223 */ /* 0x000fe20000000005 */
[----:B------:R-:W-:Y:S09]  /*1010*/  BRA.U UP0, `(.L_x_8) ;  /* 0xfffffff900d07547 */ /* 0x000ff2000b83ffff */
.L_x_7:
[----:B-----5:R-:W-:Y:S01]  /*1020*/  STG.E desc[UR6][R2.64], R5 ;  /* 0x0000000502007986 */ /* 0x020fe2000c101906 */
[----:B------:R-:W-:Y:S05]  /*1030*/  EXIT ;  /* 0x000000000000794d */ /* 0x000fea0003800000 */
.L_x_9:
        /* <DEDUP_REMOVED lines=12> */
.L_x_13:


//--------------------- .text._Z17maxpool2x2_kernelPKfPfiiii --------------------------
	.section	.text._Z17maxpool2x2_kernelPKfPfiiii,"ax",@progbits
	.align	128
        .global         _Z17maxpool2x2_kernelPKfPfiiii
        .type           _Z17maxpool2x2_kernelPKfPfiiii,@function
        .size           _Z17maxpool2x2_kernelPKfPfiiii,(.L_x_14 - _Z17maxpool2x2_kernelPKfPfiiii)
        .other          _Z17maxpool2x2_kernelPKfPfiiii,@"STO_CUDA_ENTRY STV_DEFAULT"
_Z17maxpool2x2_kernelPKfPfiiii:
.text._Z17maxpool2x2_kernelPKfPfiiii:
[----:B------:R-:W-:Y:S08]  /*0000*/  LDC R1, c[0x0][0x37c] ;  /* 0x0000df00ff017b82 */ /* 0x000ff00000000800 */
[----:B------:R-:W0:Y:S01]  /*0010*/  LDC.64 R2, c[0x0][0x398] ;  /* 0x0000e600ff027b82 */ /* 0x000e220000000a00 */
[----:B------:R-:W1:Y:S07]  /*0020*/  S2R R9, SR_TID.X ;  /* 0x0000000000097919 */ /* 0x000e6e0000002100 */
[----:B------:R-:W2:Y:S08]  /*0030*/  LDC.64 R4, c[0x0][0x390] ;  /* 0x0000e400ff047b82 */ /* 0x000eb00000000a00 */
[----:B------:R-:W1:Y:S08]  /*0040*/  S2UR UR4, SR_CTAID.X ;  /* 0x00000000000479c3 */ /* 0x000e700000002500 */
[----:B------:R-:W1:Y:S01]  /*0050*/  LDC R8, c[0x0][0x360] ;  /* 0x0000d800ff087b82 */ /* 0x000e620000000800 */
[----:B0-----:R-:W-:-:S02]  /*0060*/  LEA.HI R0, R2, R2, RZ, 0x1 ;  /* 0x0000000202007211 */ /* 0x001fc400078f08ff */
[----:B------:R-:W-:Y:S02]  /*0070*/  LEA.HI R13, R3, R3, RZ, 0x1 ;  /* 0x00000003030d7211 */ /* 0x000fe400078f08ff */
[----:B------:R-:W-:Y:S02]  /*0080*/  SHF.R.S32.HI R0, RZ, 0x1, R0 ;  /* 0x00000001ff007819 */ /* 0x000fe40000011400 */
[----:B------:R-:W-:Y:S01]  /*0090*/  SHF.R.S32.HI R13, RZ, 0x1, R13 ;  /* 0x00000001ff0d7819 */ /* 0x000fe2000001140d */
[----:B--2---:R-:W-:-:S04]  /*00a0*/  IMAD R7, R5, R4, RZ ;  /* 0x0000000405077224 */ /* 0x004fc800078e02ff */
[----:B------:R-:W-:-:S04]  /*00b0*/  IMAD R6, R0, R7, RZ ;  /* 0x0000000700067224 */ /* 0x000fc800078e02ff */
[----:B------:R-:W-:Y:S02]  /*00c0*/  IMAD R7, R13, R6, RZ ;  /* 0x000000060d077224 */ /* 0x000fe400078e02ff */
[----:B-1----:R-:W-:-:S05]  /*00d0*/  IMAD R4, R8, UR4, R9 ;  /* 0x0000000408047c24 */ /* 0x002fca000f8e0209 */
[----:B------:R-:W-:-:S13]  /*00e0*/  ISETP.GE.AND P0, PT, R4, R7, PT ;  /* 0x000000070400720c */ /* 0x000fda0003f06270 */
[----:B------:R-:W-:Y:S05]  /*00f0*/  @P0 EXIT ;  /* 0x000000000000094d */ /* 0x000fea0003800000 */
[-C--:B------:R-:W-:Y:S01]  /*0100*/  IMAD R10, R0, R13.reuse, RZ ;  /* 0x0000000d000a7224 */ /* 0x080fe200078e02ff */
[----:B------:R-:W-:Y:S01]  /*0110*/  IABS R11, R13 ;  /* 0x0000000d000b7213 */ /* 0x000fe20000000000 */
[----:B------:R-:W0:Y:S01]  /*0120*/  LDCU.64 UR6, c[0x0][0x380] ;  /* 0x00007000ff0677ac */ /* 0x000e220008000a00 */
[----:B------:R-:W-:Y:S01]  /*0130*/  IABS R14, R0 ;  /* 0x00000000000e7213 */ /* 0x000fe20000000000 */
[----:B------:R-:W-:Y:S01]  /*0140*/  IMAD R2, R2, R3, RZ ;  /* 0x0000000302027224 */ /* 0x000fe200078e02ff */
[----:B------:R-:W-:Y:S01]  /*0150*/  IABS R18, R10 ;  /* 0x0000000a00127213 */ /* 0x000fe20000000000 */
[----:B------:R-:W1:Y:S01]  /*0160*/  I2F.RP R15, R11 ;  /* 0x0000000b000f7306 */ /* 0x000e620000209400 */
[----:B------:R-:W-:Y:S01]  /*0170*/  IABS R12, R5 ;  /* 0x00000005000c7213 */ /* 0x000fe20000000000 */
[----:B------:R-:W2:Y:S01]  /*0180*/  LDCU.64 UR4, c[0x0][0x358] ;  /* 0x00006b00ff0477ac */ /* 0x000ea20008000a00 */
[----:B------:R-:W-:-:S05]  /*0190*/  ISETP.NE.AND P5, PT, R13, RZ, PT ;  /* 0x000000ff0d00720c */ /* 0x000fca0003fa5270 */
[----:B------:R-:W3:Y:S08]  /*01a0*/  I2F.RP R16, R18 ;  /* 0x0000001200107306 */ /* 0x000ef00000209400 */
[----:B-1----:R-:W1:Y:S08]  /*01b0*/  MUFU.RCP R15, R15 ;  /* 0x0000000f000f7308 */ /* 0x002e700000001000 */
[----:B---3--:R-:W3:Y:S08]  /*01c0*/  MUFU.RCP R16, R16 ;  /* 0x0000001000107308 */ /* 0x008ef00000001000 */
[----:B------:R-:W-:Y:S01]  /*01d0*/  I2F.RP R20, R14 ;  /* 0x0000000e00147306 */ /* 0x000fe20000209400 */
[----:B-1----:R-:W-:-:S02]  /*01e0*/  VIADD R8, R15, 0xffffffe ;  /* 0x0ffffffe0f087836 */ /* 0x002fc40000000000 */
[----:B------:R-:W-:-:S05]  /*01f0*/  IMAD R15, R10, R5, RZ ;  /* 0x000000050a0f7224 */ /* 0x000fca00078e02ff */
[----:B------:R1:W4:Y:S01]  /*0200*/  F2I.FTZ.U32.TRUNC.NTZ R9, R8 ;  /* 0x0000000800097305 */ /* 0x000322000021f000 */
[----:B---3--:R-:W-:Y:S01]  /*0210*/  VIADD R6, R16, 0xffffffe ;  /* 0x0ffffffe10067836 */ /* 0x008fe20000000000 */
[----:B------:R-:W-:-:S06]  /*0220*/  IABS R23, R15 ;  /* 0x0000000f00177213 */ /* 0x000fcc0000000000 */
[----:B------:R3:W5:Y:S01]  /*0230*/  F2I.FTZ.U32.TRUNC.NTZ R7, R6 ;  /* 0x0000000600077305 */ /* 0x000762000021f000 */
[----:B-1----:R-:W-:Y:S02]  /*0240*/  IMAD.MOV.U32 R8, RZ, RZ, RZ ;  /* 0x000000ffff087224 */ /* 0x002fe400078e00ff */
[----:B----4-:R-:W-:-:S05]  /*0250*/  IMAD.MOV R16, RZ, RZ, -R9 ;  /* 0x000000ffff107224 */ /* 0x010fca00078e0a09 */
[----:B------:R-:W1:Y:S01]  /*0260*/  MUFU.RCP R20, R20 ;  /* 0x0000001400147308 */ /* 0x000e620000001000 */
[----:B---3--:R-:W-:Y:S02]  /*0270*/  IMAD.MOV.U32 R6, RZ, RZ, RZ ;  /* 0x000000ffff067224 */ /* 0x008fe400078e00ff */
[----:B------:R-:W-:Y:S02]  /*0280*/  IMAD R17, R16, R11, RZ ;  /* 0x0000000b10117224 */ /* 0x000fe400078e02ff */
[----:B------:R-:W-:Y:S01]  /*0290*/  IMAD.MOV.U32 R16, RZ, RZ, R23 ;  /* 0x000000ffff107224 */ /* 0x000fe200078e0017 */
[----:B------:R-:W-:Y:S01]  /*02a0*/  LOP3.LUT R23, R4, R10, RZ, 0x3c, !PT ;  /* 0x0000000a04177212 */ /* 0x000fe200078e3cff */
[----:B------:R-:W-:Y:S01]  /*02b0*/  IMAD.HI.U32 R8, R9, R17, R8 ;  /* 0x0000001109087227 */ /* 0x000fe200078e0008 */
[----:B-----5:R-:W-:Y:S01]  /*02c0*/  IADD3 R21, PT, PT, RZ, -R7, RZ ;  /* 0x80000007ff157210 */ /* 0x020fe20007ffe0ff */
[----:B------:R-:W3:Y:S01]  /*02d0*/  I2F.RP R19, R12 ;  /* 0x0000000c00137306 */ /* 0x000ee20000209400 */
[----:B------:R-:W-:-:S02]  /*02e0*/  IABS R17, R4 ;  /* 0x0000000400117213 */ /* 0x000fc40000000000 */
[----:B------:R-:W-:Y:S01]  /*02f0*/  ISETP.GE.AND P2, PT, R23, RZ, PT ;  /* 0x000000ff1700720c */ /* 0x000fe20003f46270 */
[----:B------:R-:W-:-:S04]  /*0300*/  IMAD R21, R21, R18, RZ ;  /* 0x0000001215157224 */ /* 0x000fc800078e02ff */
[----:B------:R-:W-:Y:S01]  /*0310*/  IMAD.HI.U32 R22, R7, R21, R6 ;  /* 0x0000001507167227 */ /* 0x000fe200078e0006 */
[----:B------:R-:W-:Y:S01]  /*0320*/  IABS R7, R13 ;  /* 0x0000000d00077213 */ /* 0x000fe20000000000 */
[----:B------:R-:W4:Y:S01]  /*0330*/  I2F.RP R6, R16 ;  /* 0x0000001000067306 */ /* 0x000f220000209400 */
[----:B------:R-:W-:Y:S02]  /*0340*/  IABS R21, R10 ;  /* 0x0000000a00157213 */ /* 0x000fe40000000000 */
[----:B------:R-:W-:Y:S01]  /*0350*/  IADD3 R9, PT, PT, RZ, -R7, RZ ;  /* 0x80000007ff097210 */ /* 0x000fe20007ffe0ff */
[----:B-1----:R-:W-:Y:S02]  /*0360*/  VIADD R7, R20, 0xffffffe ;  /* 0x0ffffffe14077836 */ /* 0x002fe40000000000 */
[----:B------:R-:W-:Y:S02]  /*0370*/  IMAD.HI.U32 R20, R8, R17, RZ ;  /* 0x0000001108147227 */ /* 0x000fe400078e00ff */
[----:B---3--:R-:W1:Y:S02]  /*0380*/  MUFU.RCP R19, R19 ;  /* 0x0000001300137308 */ /* 0x008e640000001000 */
[----:B------:R-:W-:-:S02]  /*0390*/  IMAD.MOV R21, RZ, RZ, -R21 ;  /* 0x000000ffff157224 */ /* 0x000fc400078e0a15 */
[----:B------:R-:W-:-:S04]  /*03a0*/  IMAD.HI.U32 R8, R22, R17, RZ ;  /* 0x0000001116087227 */ /* 0x000fc800078e00ff */
[--C-:B------:R-:W-:Y:S01]  /*03b0*/  IMAD R21, R8, R21, R17.reuse ;  /* 0x0000001508157224 */ /* 0x100fe200078e0211 */
[----:B----4-:R-:W3:Y:S01]  /*03c0*/  MUFU.RCP R6, R6 ;  /* 0x0000000600067308 */ /* 0x010ee20000001000 */
[----:B------:R-:W-:-:S03]  /*03d0*/  IMAD R22, R20, R9, R17 ;  /* 0x0000000914167224 */ /* 0x000fc600078e0211 */
[----:B------:R-:W-:Y:S02]  /*03e0*/  ISETP.GT.U32.AND P0, PT, R18, R21, PT ;  /* 0x000000151200720c */ /* 0x000fe40003f04070 */
[----:B------:R-:W-:Y:S02]  /*03f0*/  ISETP.GT.U32.AND P6, PT, R11, R22, PT ;  /* 0x000000160b00720c */ /* 0x000fe40003fc4070 */
[----:B------:R-:W4:Y:S01]  /*0400*/  F2I.FTZ.U32.TRUNC.NTZ R7, R7 ;  /* 0x0000000700077305 */ /* 0x000f22000021f000 */
[----:B-1----:R-:W-:Y:S02]  /*0410*/  IADD3 R9, PT, PT, R19, 0xffffffe, RZ ;  /* 0x0ffffffe13097810 */ /* 0x002fe40007ffe0ff */
[----:B------:R-:W-:-:S04]  /*0420*/  LOP3.LUT R19, R4, R13, RZ, 0x3c, !PT ;  /* 0x0000000d04137212 */ /* 0x000fc800078e3cff */
[----:B------:R-:W-:Y:S01]  /*0430*/  ISETP.GE.AND P1, PT, R19, RZ, PT ;  /* 0x000000ff1300720c */ /* 0x000fe20003f26270 */
[----:B------:R-:W1:Y:S01]  /*0440*/  F2I.FTZ.U32.TRUNC.NTZ R9, R9 ;  /* 0x0000000900097305 */ /* 0x000e62000021f000 */
[----:B------:R-:W-:Y:S02]  /*0450*/  @!P0 IMAD.IADD R21, R21, 0x1, -R18 ;  /* 0x0000000115158824 */ /* 0x000fe400078e0a12 */
[----:B------:R-:W-:Y:S01]  /*0460*/  @!P6 IMAD.IADD R22, R22, 0x1, -R11 ;  /* 0x000000011616e824 */ /* 0x000fe200078e0a0b */
[----:B------:R-:W-:Y:S01]  /*0470*/  @!P6 IADD3 R20, PT, PT, R20, 0x1, RZ ;  /* 0x000000011414e810 */ /* 0x000fe20007ffe0ff */
[----:B------:R-:W-:Y:S01]  /*0480*/  @!P0 VIADD R8, R8, 0x1 ;  /* 0x0000000108088836 */ /* 0x000fe20000000000 */
[----:B------:R-:W-:Y:S02]  /*0490*/  ISETP.GE.U32.AND P4, PT, R21, R18, PT ;  /* 0x000000121500720c */ /* 0x000fe40003f86070 */
[----:B------:R-:W-:Y:S01]  /*04a0*/  ISETP.GE.U32.AND P3, PT, R22, R11, PT ;  /* 0x0000000b1600720c */ /* 0x000fe20003f66070 */
[----:B---3--:R-:W-:Y:S01]  /*04b0*/  VIADD R11, R6, 0xffffffe ;  /* 0x0ffffffe060b7836 */ /* 0x008fe20000000000 */
[----:B----4-:R-:W-:Y:S01]  /*04c0*/  IADD3 R19, PT, PT, RZ, -R7, RZ ;  /* 0x80000007ff137210 */ /* 0x010fe20007ffe0ff */
[----:B------:R-:W-:Y:S01]  /*04d0*/  IMAD.MOV.U32 R6, RZ, RZ, RZ ;  /* 0x000000ffff067224 */ /* 0x000fe200078e00ff */
[----:B------:R-:W-:-:S02]  /*04e0*/  ISETP.NE.AND P6, PT, R10, RZ, PT ;  /* 0x000000ff0a00720c */ /* 0x000fc40003fc5270 */
[----:B------:R-:W-:Y:S01]  /*04f0*/  IABS R22, R15 ;  /* 0x0000000f00167213 */ /* 0x000fe20000000000 */
[----:B------:R-:W3:Y:S01]  /*0500*/  F2I.FTZ.U32.TRUNC.NTZ R11, R11 ;  /* 0x0000000b000b7305 */ /* 0x000ee2000021f000 */
[----:B------:R-:W-:Y:S02]  /*0510*/  IMAD R19, R19, R14, RZ ;  /* 0x0000000e13137224 */ /* 0x000fe400078e02ff */
[----:B-1----:R-:W-:Y:S01]  /*0520*/  IMAD.MOV R21, RZ, RZ, -R9 ;  /* 0x000000ffff157224 */ /* 0x002fe200078e0a09 */
[----:B------:R-:W-:Y:S01]  /*0530*/  @P4 IADD3 R8, PT, PT, R8, 0x1, RZ ;  /* 0x0000000108084810 */ /* 0x000fe20007ffe0ff */
[----:B------:R-:W-:-:S04]  /*0540*/  IMAD.HI.U32 R7, R7, R19, R6 ;  /* 0x0000001307077227 */ /* 0x000fc800078e0006 */
[----:B------:R-:W-:Y:S02]  /*0550*/  IMAD.MOV.U32 R6, RZ, RZ, R8 ;  /* 0x000000ffff067224 */ /* 0x000fe400078e0008 */
[----:B------:R-:W-:Y:S02]  /*0560*/  HFMA2 R8, -RZ, RZ, 0, 0 ;  /* 0x00000000ff087431 */ /* 0x000fe400000001ff */
[----:B------:R-:W-:Y:S02]  /*0570*/  IMAD R19, R21, R12, RZ ;  /* 0x0000000c15137224 */ /* 0x000fe400078e02ff */
[----:B------:R-:W-:Y:S01]  /*0580*/  @P3 VIADD R20, R20, 0x1 ;  /* 0x0000000114143836 */ /* 0x000fe20000000000 */
[----:B---3--:R-:W-:Y:S01]  /*0590*/  IADD3 R21, PT, PT, RZ, -R11, RZ ;  /* 0x8000000bff157210 */ /* 0x008fe20007ffe0ff */
[----:B------:R-:W-:Y:S01]  /*05a0*/  @!P2 IMAD.MOV R6, RZ, RZ, -R6 ;  /* 0x000000ffff06a224 */ /* 0x000fe200078e0a06 */
[----:B------:R-:W-:Y:S01]  /*05b0*/  @!P6 LOP3.LUT R6, RZ, R10, RZ, 0x33, !PT ;  /* 0x0000000aff06e212 */ /* 0x000fe200078e33ff */
[----:B------:R-:W-:-:S02]  /*05c0*/  IMAD.MOV.U32 R10, RZ, RZ, RZ ;  /* 0x000000ffff0a7224 */ /* 0x000fc400078e00ff */
[----:B------:R-:W-:Y:S01]  /*05d0*/  IMAD.HI.U32 R8, R9, R19, R8 ;  /* 0x0000001309087227 */ /* 0x000fe200078e0008 */
[----:B------:R-:W-:-:S03]  /*05e0*/  IABS R9, R0 ;  /* 0x0000000000097213 */ /* 0x000fc60000000000 */
[----:B------:R-:W-:Y:S02]  /*05f0*/  IMAD R21, R21, R16, RZ ;  /* 0x0000001015157224 */ /* 0x000fe400078e02ff */
[----:B------:R-:W-:Y:S01]  /*0600*/  @!P1 IMAD.MOV R20, RZ, RZ, -R20 ;  /* 0x000000ffff149224 */ /* 0x000fe200078e0a14 */
[----:B------:R-:W-:Y:S01]  /*0610*/  @!P5 LOP3.LUT R20, RZ, R13, RZ, 0x33, !PT ;  /* 0x0000000dff14d212 */ /* 0x000fe200078e33ff */
[----:B------:R-:W-:Y:S01]  /*0620*/  IMAD.MOV R19, RZ, RZ, -R9 ;  /* 0x000000ffff137224 */ /* 0x000fe200078e0a09 */
[----:B------:R-:W-:Y:S01]  /*0630*/  IABS R9, R6 ;  /* 0x0000000600097213 */ /* 0x000fe20000000000 */
[----:B------:R-:W-:Y:S01]  /*0640*/  IMAD.HI.U32 R10, R11, R21, R10 ;  /* 0x000000150b0a7227 */ /* 0x000fe200078e000a */
[----:B------:R-:W-:Y:S02]  /*0650*/  IABS R18, R20 ;  /* 0x0000001400127213 */ /* 0x000fe40000000000 */
[----:B------:R-:W-:Y:S01]  /*0660*/  IADD3 R11, PT, PT, RZ, -R22, RZ ;  /* 0x80000016ff0b7210 */ /* 0x000fe20007ffe0ff */
[----:B------:R-:W-:-:S04]  /*0670*/  IMAD.HI.U32 R8, R8, R9, RZ ;  /* 0x0000000908087227 */ /* 0x000fc800078e00ff */
[----:B------:R-:W-:-:S04]  /*0680*/  IMAD.HI.U32 R10, R10, R17, RZ ;  /* 0x000000110a0a7227 */ /* 0x000fc800078e00ff */
[----:B------:R-:W-:-:S04]  /*0690*/  IMAD.HI.U32 R7, R7, R18, RZ ;  /* 0x0000001207077227 */ /* 0x000fc800078e00ff */
[----:B------:R-:W-:Y:S02]  /*06a0*/  IMAD.MOV R8, RZ, RZ, -R8 ;  /* 0x000000ffff087224 */ /* 0x000fe400078e0a08 */
[----:B------:R-:W-:Y:S02]  /*06b0*/  IMAD R17, R10, R11, R17 ;  /* 0x0000000b0a117224 */ /* 0x000fe400078e0211 */
[----:B------:R-:W-:Y:S02]  /*06c0*/  IMAD R7, R7, R19, R18 ;  /* 0x0000001307077224 */ /* 0x000fe400078e0212 */
[----:B------:R-:W-:Y:S01]  /*06d0*/  IMAD R9, R12, R8, R9 ;  /* 0x000000080c097224 */ /* 0x000fe200078e0209 */
[----:B------:R-:W-:Y:S02]  /*06e0*/  ISETP.GT.U32.AND P2, PT, R16, R17, PT ;  /* 0x000000111000720c */ /* 0x000fe40003f44070 */
[----:B------:R-:W-:Y:S02]  /*06f0*/  ISETP.GT.U32.AND P0, PT, R14, R7, PT ;  /* 0x000000070e00720c */ /* 0x000fe40003f04070 */
[----:B------:R-:W-:-:S02]  /*0700*/  ISETP.GT.U32.AND P1, PT, R12, R9, PT ;  /* 0x000000090c00720c */ /* 0x000fc40003f24070 */
[----:B------:R-:W-:-:S07]  /*0710*/  LOP3.LUT R8, R4, R15, RZ, 0x3c, !PT ;  /* 0x0000000f04087212 */ /* 0x000fce00078e3cff */
[----:B------:R-:W-:Y:S01]  /*0720*/  @!P2 IMAD.IADD R17, R17, 0x1, -R16 ;  /* 0x000000011111a824 */ /* 0x000fe200078e0a10 */
[----:B------:R-:W-:Y:S01]  /*0730*/  @!P2 IADD3 R10, PT, PT, R10, 0x1, RZ ;  /* 0x000000010a0aa810 */ /* 0x000fe20007ffe0ff */
[----:B------:R-:W-:Y:S01]  /*0740*/  @!P0 IMAD.IADD R7, R7, 0x1, -R14 ;  /* 0x0000000107078824 */ /* 0x000fe200078e0a0e */
[----:B------:R-:W-:Y:S02]  /*0750*/  ISETP.GE.AND P2, PT, R20, RZ, PT ;  /* 0x000000ff1400720c */ /* 0x000fe40003f46270 */
[----:B------:R-:W-:Y:S02]  /*0760*/  @!P1 IADD3 R9, PT, PT, R9, -R12, RZ ;  /* 0x8000000c09099210 */ /* 0x000fe40007ffe0ff */
[----:B------:R-:W-:Y:S02]  /*0770*/  ISETP.GE.U32.AND P3, PT, R17, R16, PT ;  /* 0x000000101100720c */ /* 0x000fe40003f66070 */
[----:B------:R-:W-:Y:S02]  /*0780*/  ISETP.GT.U32.AND P4, PT, R14, R7, PT ;  /* 0x000000070e00720c */ /* 0x000fe40003f84070 */
[----:B------:R-:W-:-:S02]  /*0790*/  ISETP.GT.U32.AND P5, PT, R12, R9, PT ;  /* 0x000000090c00720c */ /* 0x000fc40003fa4070 */
[----:B------:R-:W-:Y:S02]  /*07a0*/  ISETP.GE.AND P0, PT, R8, RZ, PT ;  /* 0x000000ff0800720c */ /* 0x000fe40003f06270 */
[----:B------:R-:W-:Y:S02]  /*07b0*/  ISETP.GE.AND P1, PT, R6, RZ, PT ;  /* 0x000000ff0600720c */ /* 0x000fe40003f26270 */
[----:B------:R-:W-:-:S03]  /*07c0*/  IADD3 R20, PT, PT, -R20, RZ, RZ ;  /* 0x000000ff14147210 */ /* 0x000fc60007ffe1ff */
[----:B------:R-:W-:Y:S01]  /*07d0*/  @P3 VIADD R10, R10, 0x1 ;  /* 0x000000010a0a3836 */ /* 0x000fe20000000000 */
[----:B------:R-:W-:Y:S01]  /*07e0*/  ISETP.NE.AND P3, PT, R0, RZ, PT ;  /* 0x000000ff0000720c */ /* 0x000fe20003f65270 */
[----:B------:R-:W-:Y:S01]  /*07f0*/  @!P4 IMAD.IADD R7, R7, 0x1, -R14 ;  /* 0x000000010707c824 */ /* 0x000fe200078e0a0e */
[----:B------:R-:W-:Y:S01]  /*0800*/  ISETP.NE.AND P4, PT, R5, RZ, PT ;  /* 0x000000ff0500720c */ /* 0x000fe20003f85270 */
[----:B------:R-:W-:Y:S01]  /*0810*/  @!P5 IMAD.IADD R9, R9, 0x1, -R12 ;  /* 0x000000010909d824 */ /* 0x000fe200078e0a0c */
[----:B------:R-:W-:Y:S01]  /*0820*/  ISETP.NE.AND P5, PT, R15, RZ, PT ;  /* 0x000000ff0f00720c */ /* 0x000fe20003fa5270 */
[----:B------:R-:W-:Y:S02]  /*0830*/  @!P2 IMAD.MOV R7, RZ, RZ, -R7 ;  /* 0x000000ffff07a224 */ /* 0x000fe400078e0a07 */
[----:B------:R-:W-:Y:S01]  /*0840*/  @!P0 IMAD.MOV R10, RZ, RZ, -R10 ;  /* 0x000000ffff0a8224 */ /* 0x000fe200078e0a0a */
[----:B------:R-:W-:Y:S01]  /*0850*/  @!P1 IADD3 R9, PT, PT, -R9, RZ, RZ ;  /* 0x000000ff09099210 */ /* 0x000fe20007ffe1ff */
[----:B------:R-:W-:-:S04]  /*0860*/  IMAD R20, R13, R20, R4 ;  /* 0x000000140d147224 */ /* 0x000fc800078e0204 */
[----:B------:R-:W-:Y:S02]  /*0870*/  @!P3 LOP3.LUT R7, RZ, R0, RZ, 0x33, !PT ;  /* 0x00000000ff07b212 */ /* 0x000fe400078e33ff */
[----:B------:R-:W-:Y:S02]  /*0880*/  @!P4 LOP3.LUT R9, RZ, R5, RZ, 0x33, !PT ;  /* 0x00000005ff09c212 */ /* 0x000fe400078e33ff */
[----:B------:R-:W-:Y:S01]  /*0890*/  @!P5 LOP3.LUT R10, RZ, R15, RZ, 0x33, !PT ;  /* 0x0000000fff0ad212 */ /* 0x000fe200078e33ff */
[----:B------:R-:W-:-:S04]  /*08a0*/  IMAD R7, R7, R3, R20 ;  /* 0x0000000307077224 */ /* 0x000fc800078e0214 */
[----:B------:R-:W-:Y:S02]  /*08b0*/  IMAD R5, R10, R5, R9 ;  /* 0x000000050a057224 */ /* 0x000fe400078e0209 */
[----:B------:R-:W-:Y:S01]  /*08c0*/  IMAD.SHL.U32 R7, R7, 0x2, RZ ;  /* 0x0000000207077824 */ /* 0x000fe200078e00ff */
[----:B------:R-:W1:Y:S01]  /*08d0*/  LDC.64 R8, c[0x0][0x388] ;  /* 0x0000e200ff087b82 */ /* 0x000e620000000a00 */
[----:B------:R-:W-:-:S03]  /*08e0*/  IMAD R2, R5, R2, RZ ;  /* 0x0000000205027224 */ /* 0x000fc600078e02ff */
[----:B------:R-:W-:Y:S02]  /*08f0*/  SHF.R.S32.HI R5, RZ, 0x1f, R7 ;  /* 0x0000001fff057819 */ /* 0x000fe40000011407 */
[----:B------:R-:W-:-:S04]  /*0900*/  IADD3 R7, P0, PT, R2, R7, RZ ;  /* 0x0000000702077210 */ /* 0x000fc80007f1e0ff */
[----:B------:R-:W-:Y:S02]  /*0910*/  LEA.HI.X.SX32 R2, R2, R5, 0x1, P0 ;  /* 0x0000000502027211 */ /* 0x000fe400000f0eff */
[----:B0-----:R-:W-:-:S04]  /*0920*/  LEA R6, P0, R7, UR6, 0x2 ;  /* 0x0000000607067c11 */ /* 0x001fc8000f8010ff */
[----:B------:R-:W-:-:S03]  /*0930*/  LEA.HI.X R7, R7, UR7, R2, 0x2, P0 ;  /* 0x0000000707077c11 */ /* 0x000fc600080f1402 */
[----:B------:R-:W-:Y:S02]  /*0940*/  IMAD.WIDE R2, R3, 0x4, R6 ;  /* 0x0000000403027825 */ /* 0x000fe400078e0206 */
[----:B--2---:R-:W2:Y:S04]  /*0950*/  LDG.E.CONSTANT R0, desc[UR4][R6.64] ;  /* 0x0000000406007981 */ /* 0x004ea8000c1e9900 */
[----:B------:R-:W2:Y:S04]  /*0960*/  LDG.E.CONSTANT R10, desc[UR4][R6.64+0x4] ;  /* 0x00000404060a7981 */ /* 0x000ea8000c1e9900 */
[----:B------:R-:W2:Y:S04]  /*0970*/  LDG.E.CONSTANT R5, desc[UR4][R2.64] ;  /* 0x0000000402057981 */ /* 0x000ea8000c1e9900 */
[----:B------:R-:W3:Y:S01]  /*0980*/  LDG.E.CONSTANT R11, desc[UR4][R2.64+0x4] ;  /* 0x00000404020b7981 */ /* 0x000ee2000c1e9900 */
[----:B--2---:R-:W-:Y:S01]  /*0990*/  FMNMX3 R0, R0, R5, R10, !PT ;  /* 0x0000000500007276 */ /* 0x004fe2000780000a */
[----:B-1----:R-:W-:-:S03]  /*09a0*/  IMAD.WIDE R4, R4, 0x4, R8 ;  /* 0x0000000404047825 */ /* 0x002fc600078e0208 */
[----:B---3--:R-:W-:-:S05]  /*09b0*/  FMNMX R11, R0, R11, !PT ;  /* 0x0000000b000b7209 */ /* 0x008fca0007800000 */
[----:B------:R-:W-:Y:S01]  /*09c0*/  STG.E desc[UR4][R4.64], R11 ;  /* 0x0000000b04007986 */ /* 0x000fe2000c101904 */
[----:B------:R-:W-:Y:S05]  /*09d0*/  EXIT ;  /* 0x000000000000794d */ /* 0x000fea0003800000 */
.L_x_10:
        /* <DEDUP_REMOVED lines=10> */
.L_x_14:


//--------------------- .text._Z11relu_kernelPfi  --------------------------
	.section	.text._Z11relu_kernelPfi,"ax",@progbits
	.align	128
        .global         _Z11relu_kernelPfi
        .type           _Z11relu_kernelPfi,@function
        .size           _Z11relu_kernelPfi,(.L_x_15 - _Z11relu_kernelPfi)
        .other          _Z11relu_kernelPfi,@"STO_CUDA_ENTRY STV_DEFAULT"
_Z11relu_kernelPfi:
.text._Z11relu_kernelPfi:
[----:B------:R-:W-:Y:S01]  /*0000*/  LDC R1, c[0x0][0x37c] ;  /* 0x0000df00ff017b82 */ /* 0x000fe20000000800 */
[----:B------:R-:W0:Y:S07]  /*0010*/  S2R R0, SR_TID.X ;  /* 0x0000000000007919 */ /* 0x000e2e0000002100 */
[----:B------:R-:W0:Y:S01]  /*0020*/  S2UR UR4, SR_CTAID.X ;  /* 0x00000000000479c3 */ /* 0x000e220000002500 */
[----:B------:R-:W1:Y:S07]  /*0030*/  LDCU UR5, c[0x0][0x388] ;  /* 0x00007100ff0577ac */ /* 0x000e6e0008000800 */
[----:B------:R-:W0:Y:S02]  /*0040*/  LDC R5, c[0x0][0x360] ;  /* 0x0000d800ff057b82 */ /* 0x000e240000000800 */
[----:B0-----:R-:W-:-:S05]  /*0050*/  IMAD R5, R5, UR4, R0 ;  /* 0x0000000405057c24 */ /* 0x001fca000f8e0200 */
[----:B-1----:R-:W-:-:S13]  /*0060*/  ISETP.GE.AND P0, PT, R5, UR5, PT ;  /* 0x0000000505007c0c */ /* 0x002fda000bf06270 */
[----:B------:R-:W-:Y:S05]  /*0070*/  @P0 EXIT ;  /* 0x000000000000094d */ /* 0x000fea0003800000 */
[----:B------:R-:W0:Y:S01]  /*0080*/  LDC.64 R2, c[0x0][0x380] ;  /* 0x0000e000ff027b82 */ /* 0x000e220000000a00 */
[----:B------:R-:W1:Y:S01]  /*0090*/  LDCU.64 UR4, c[0x0][0x358] ;  /* 0x00006b00ff0477ac */ /* 0x000e620008000a00 */
[----:B0-----:R-:W-:-:S05]  /*00a0*/  IMAD.WIDE R2, R5, 0x4, R2 ;  /* 0x0000000405027825 */ /* 0x001fca00078e0202 */
[----:B-1----:R-:W2:Y:S02]  /*00b0*/  LDG.E R0, desc[UR4][R2.64] ;  /* 0x0000000402007981 */ /* 0x002ea4000c1e1900 */
[----:B--2---:R-:W-:-:S05]  /*00c0*/  FMNMX R5, RZ, R0, !PT ;  /* 0x00000000ff057209 */ /* 0x004fca0007800000 */
[----:B------:R-:W-:Y:S01]  /*00d0*/  STG.E desc[UR4][R2.64], R5 ;  /* 0x0000000502007986 */ /* 0x000fe2000c101904 */
[----:B------:R-:W-:Y:S05]  /*00e0*/  EXIT ;  /* 0x000000000000794d */ /* 0x000fea0003800000 */
.L_x_11:
        /* <DEDUP_REMOVED lines=9> */
.L_x_15:


//--------------------- .nv.shared.reserved.0     --------------------------
	.section	.nv.shared.reserved.0,"aw",@nobits
	.weak		__nv_reservedSMEM_offset_0_alias
	.size		__nv_reservedSMEM_offset_0_alias, 0, 64
	.other		__nv_reservedSMEM_offset_0_alias,@"STO_CUDA_RESERVED_SHARED STV_DEFAULT"
__nv_reservedSMEM_offset_0_alias:
	.zero		0
	.zero		64


//--------------------- .nv.constant0._Z9fc_kernelPKfS0_S0_Pfiii --------------------------
	.section	.nv.constant0._Z9fc_kernelPKfS0_S0_Pfiii,"a",@progbits
	.sectionflags	@""
	.align	4
.nv.constant0._Z9fc_kernelPKfS0_S0_Pfiii:
	.zero		940


//--------------------- .nv.constant0._Z14conv3x3_kernelPKfS0_S0_Pfiiiii --------------------------
	.section	.nv.constant0._Z14conv3x3_kernelPKfS0_S0_Pfiiiii,"a",@progbits
	.sectionflags	@""
	.align	4
.nv.constant0._Z14conv3x3_kernelPKfS0_S0_Pfiiiii:
	.zero		948


//--------------------- .nv.constant0._Z17maxpool2x2_kernelPKfPfiiii --------------------------
	.section	.nv.constant0._Z17maxpool2x2_kernelPKfPfiiii,"a",@progbits
	.sectionflags	@""
	.align	4
.nv.constant0._Z17maxpool2x2_kernelPKfPfiiii:
	.zero		928


//--------------------- .nv.constant0._Z11relu_kernelPfi --------------------------
	.section	.nv.constant0._Z11relu_kernelPfi,"a",@progbits
	.sectionflags	@""
	.align	4
.nv.constant0._Z11relu_kernelPfi:
	.zero		908


//--------------------- SYMBOLS --------------------------

	.type		.nv.reservedSmem.offset0,@object
	.size		.nv.reservedSmem.offset0,0x4
